//
// Generated by NVIDIA NVVM Compiler
//
// Compiler Build ID: CL-36424714
// Cuda compilation tools, release 13.0, V13.0.88
// Based on NVVM 20.0.0
//

.version 9.0
.target sm_100
.address_size 64

	// .globl	_Z17compute_nl_kernelP7double2S0_S0_S0_S0_S0_id

.visible .entry _Z17compute_nl_kernelP7double2S0_S0_S0_S0_S0_id(
	.param .u64 .ptr .align 1 _Z17compute_nl_kernelP7double2S0_S0_S0_S0_S0_id_param_0,
	.param .u64 .ptr .align 1 _Z17compute_nl_kernelP7double2S0_S0_S0_S0_S0_id_param_1,
	.param .u64 .ptr .align 1 _Z17compute_nl_kernelP7double2S0_S0_S0_S0_S0_id_param_2,
	.param .u64 .ptr .align 1 _Z17compute_nl_kernelP7double2S0_S0_S0_S0_S0_id_param_3,
	.param .u64 .ptr .align 1 _Z17compute_nl_kernelP7double2S0_S0_S0_S0_S0_id_param_4,
	.param .u64 .ptr .align 1 _Z17compute_nl_kernelP7double2S0_S0_S0_S0_S0_id_param_5,
	.param .u32 _Z17compute_nl_kernelP7double2S0_S0_S0_S0_S0_id_param_6,
	.param .f64 _Z17compute_nl_kernelP7double2S0_S0_S0_S0_S0_id_param_7
)
{
	.reg .pred 	%p<3>;
	.reg .b32 	%r<19>;
	.reg .b64 	%rd<26>;
	.reg .b64 	%fd<87>;

	ld.param.u32 	%r5, [_Z17compute_nl_kernelP7double2S0_S0_S0_S0_S0_id_param_6];
	ld.param.f64 	%fd2, [_Z17compute_nl_kernelP7double2S0_S0_S0_S0_S0_id_param_7];
	mov.u32 	%r6, %ctaid.y;
	mov.u32 	%r7, %nctaid.x;
	mov.u32 	%r8, %ctaid.x;
	mad.lo.s32 	%r9, %r6, %r7, %r8;
	mov.u32 	%r10, %ntid.x;
	mov.u32 	%r11, %ntid.y;
	mov.u32 	%r12, %tid.y;
	mov.u32 	%r13, %tid.x;
	mad.lo.s32 	%r14, %r9, %r11, %r12;
	mad.lo.s32 	%r18, %r14, %r10, %r13;
	mov.u32 	%r15, %nctaid.y;
	mul.lo.s32 	%r16, %r7, %r15;
	mul.lo.s32 	%r17, %r16, %r10;
	mul.lo.s32 	%r2, %r17, %r11;
	setp.ge.s32 	%p1, %r18, %r5;
	@%p1 bra 	$L__BB0_3;
	neg.f64 	%fd1, %fd2;
$L__BB0_2:
	ld.param.u64 	%rd25, [_Z17compute_nl_kernelP7double2S0_S0_S0_S0_S0_id_param_5];
	ld.param.u64 	%rd24, [_Z17compute_nl_kernelP7double2S0_S0_S0_S0_S0_id_param_4];
	ld.param.u64 	%rd23, [_Z17compute_nl_kernelP7double2S0_S0_S0_S0_S0_id_param_3];
	ld.param.u64 	%rd22, [_Z17compute_nl_kernelP7double2S0_S0_S0_S0_S0_id_param_2];
	ld.param.u64 	%rd21, [_Z17compute_nl_kernelP7double2S0_S0_S0_S0_S0_id_param_1];
	ld.param.u64 	%rd20, [_Z17compute_nl_kernelP7double2S0_S0_S0_S0_S0_id_param_0];
	cvta.to.global.u64 	%rd7, %rd20;
	mul.wide.s32 	%rd8, %r18, 16;
	add.s64 	%rd9, %rd7, %rd8;
	ld.global.v2.f64 	{%fd3, %fd4}, [%rd9];
	mul.f64 	%fd5, %fd4, %fd4;
	fma.rn.f64 	%fd6, %fd3, %fd3, %fd5;
	cvta.to.global.u64 	%rd10, %rd21;
	add.s64 	%rd11, %rd10, %rd8;
	ld.global.v2.f64 	{%fd7, %fd8}, [%rd11];
	mul.f64 	%fd9, %fd8, %fd8;
	fma.rn.f64 	%fd10, %fd7, %fd7, %fd9;
	cvta.to.global.u64 	%rd12, %rd22;
	add.s64 	%rd13, %rd12, %rd8;
	ld.global.v2.f64 	{%fd11, %fd12}, [%rd13];
	mul.f64 	%fd13, %fd12, %fd12;
	fma.rn.f64 	%fd14, %fd11, %fd11, %fd13;
	neg.f64 	%fd15, %fd4;
	neg.f64 	%fd16, %fd8;
	add.f64 	%fd17, %fd10, %fd14;
	fma.rn.f64 	%fd18, %fd17, 0d4000000000000000, %fd6;
	mul.f64 	%fd19, %fd18, 0dC008000000000000;
	mul.f64 	%fd20, %fd19, %fd3;
	mul.f64 	%fd21, %fd4, 0d0000000000000000;
	sub.f64 	%fd22, %fd20, %fd21;
	mul.f64 	%fd23, %fd19, %fd4;
	fma.rn.f64 	%fd24, %fd3, 0d0000000000000000, %fd23;
	mul.f64 	%fd25, %fd7, %fd11;
	mul.f64 	%fd26, %fd8, %fd12;
	sub.f64 	%fd27, %fd25, %fd26;
	mul.f64 	%fd28, %fd11, %fd16;
	mul.f64 	%fd29, %fd7, %fd12;
	sub.f64 	%fd30, %fd28, %fd29;
	mul.f64 	%fd31, %fd27, %fd1;
	mul.f64 	%fd32, %fd30, 0d0000000000000000;
	sub.f64 	%fd33, %fd31, %fd32;
	mul.f64 	%fd34, %fd27, 0d0000000000000000;
	mul.f64 	%fd35, %fd2, %fd30;
	sub.f64 	%fd36, %fd34, %fd35;
	add.f64 	%fd37, %fd22, %fd33;
	add.f64 	%fd38, %fd24, %fd36;
	cvta.to.global.u64 	%rd14, %rd23;
	add.s64 	%rd15, %rd14, %rd8;
	st.global.v2.f64 	[%rd15], {%fd37, %fd38};
	add.f64 	%fd39, %fd6, %fd14;
	fma.rn.f64 	%fd40, %fd39, 0d4000000000000000, %fd10;
	mul.f64 	%fd41, %fd40, 0dC008000000000000;
	ld.global.v2.f64 	{%fd42, %fd43}, [%rd11];
	mul.f64 	%fd44, %fd41, %fd42;
	mul.f64 	%fd45, %fd43, 0d0000000000000000;
	sub.f64 	%fd46, %fd44, %fd45;
	mul.f64 	%fd47, %fd41, %fd43;
	fma.rn.f64 	%fd48, %fd42, 0d0000000000000000, %fd47;
	mul.f64 	%fd49, %fd3, %fd11;
	mul.f64 	%fd50, %fd4, %fd12;
	sub.f64 	%fd51, %fd49, %fd50;
	mul.f64 	%fd52, %fd11, %fd15;
	mul.f64 	%fd53, %fd3, %fd12;
	sub.f64 	%fd54, %fd52, %fd53;
	mul.f64 	%fd55, %fd51, %fd1;
	mul.f64 	%fd56, %fd54, 0d0000000000000000;
	sub.f64 	%fd57, %fd55, %fd56;
	mul.f64 	%fd58, %fd51, 0d0000000000000000;
	mul.f64 	%fd59, %fd2, %fd54;
	sub.f64 	%fd60, %fd58, %fd59;
	add.f64 	%fd61, %fd57, %fd46;
	add.f64 	%fd62, %fd60, %fd48;
	cvta.to.global.u64 	%rd16, %rd24;
	add.s64 	%rd17, %rd16, %rd8;
	st.global.v2.f64 	[%rd17], {%fd61, %fd62};
	add.f64 	%fd63, %fd6, %fd10;
	fma.rn.f64 	%fd64, %fd63, 0d4000000000000000, %fd14;
	mul.f64 	%fd65, %fd64, 0dC008000000000000;
	ld.global.v2.f64 	{%fd66, %fd67}, [%rd13];
	mul.f64 	%fd68, %fd65, %fd66;
	mul.f64 	%fd69, %fd67, 0d0000000000000000;
	sub.f64 	%fd70, %fd68, %fd69;
	mul.f64 	%fd71, %fd65, %fd67;
	fma.rn.f64 	%fd72, %fd66, 0d0000000000000000, %fd71;
	mul.f64 	%fd73, %fd3, %fd7;
	mul.f64 	%fd74, %fd4, %fd8;
	sub.f64 	%fd75, %fd73, %fd74;
	mul.f64 	%fd76, %fd7, %fd15;
	mul.f64 	%fd77, %fd3, %fd8;
	sub.f64 	%fd78, %fd76, %fd77;
	mul.f64 	%fd79, %fd75, %fd1;
	mul.f64 	%fd80, %fd78, 0d0000000000000000;
	sub.f64 	%fd81, %fd79, %fd80;
	mul.f64 	%fd82, %fd75, 0d0000000000000000;
	mul.f64 	%fd83, %fd2, %fd78;
	sub.f64 	%fd84, %fd82, %fd83;
	add.f64 	%fd85, %fd81, %fd70;
	add.f64 	%fd86, %fd84, %fd72;
	cvta.to.global.u64 	%rd18, %rd25;
	add.s64 	%rd19, %rd18, %rd8;
	st.global.v2.f64 	[%rd19], {%fd85, %fd86};
	add.s32 	%r18, %r18, %r2;
	setp.lt.s32 	%p2, %r18, %r5;
	@%p2 bra 	$L__BB0_2;
$L__BB0_3:
	ret;

}
	// .globl	_Z16normalize_kernelP7double2S0_S0_i
.visible .entry _Z16normalize_kernelP7double2S0_S0_i(
	.param .u64 .ptr .align 1 _Z16normalize_kernelP7double2S0_S0_i_param_0,
	.param .u64 .ptr .align 1 _Z16normalize_kernelP7double2S0_S0_i_param_1,
	.param .u64 .ptr .align 1 _Z16normalize_kernelP7double2S0_S0_i_param_2,
	.param .u32 _Z16normalize_kernelP7double2S0_S0_i_param_3
)
{
	.reg .pred 	%p<3>;
	.reg .b32 	%r<19>;
	.reg .b64 	%rd<11>;
	.reg .b64 	%fd<24>;

	ld.param.u64 	%rd4, [_Z16normalize_kernelP7double2S0_S0_i_param_0];
	ld.param.u64 	%rd5, [_Z16normalize_kernelP7double2S0_S0_i_param_1];
	ld.param.u64 	%rd6, [_Z16normalize_kernelP7double2S0_S0_i_param_2];
	ld.param.u32 	%r5, [_Z16normalize_kernelP7double2S0_S0_i_param_3];
	mov.u32 	%r6, %ctaid.y;
	mov.u32 	%r7, %nctaid.x;
	mov.u32 	%r8, %ctaid.x;
	mad.lo.s32 	%r9, %r6, %r7, %r8;
	mov.u32 	%r10, %ntid.x;
	mov.u32 	%r11, %ntid.y;
	mov.u32 	%r12, %tid.y;
	mov.u32 	%r13, %tid.x;
	mad.lo.s32 	%r14, %r9, %r11, %r12;
	mad.lo.s32 	%r18, %r14, %r10, %r13;
	mov.u32 	%r15, %nctaid.y;
	mul.lo.s32 	%r16, %r7, %r15;
	mul.lo.s32 	%r17, %r16, %r10;
	mul.lo.s32 	%r2, %r17, %r11;
	setp.ge.s32 	%p1, %r18, %r5;
	@%p1 bra 	$L__BB1_3;
	cvt.rn.f64.s32 	%fd2, %r5;
	rcp.rn.f64 	%fd1, %fd2;
	cvta.to.global.u64 	%rd1, %rd4;
	cvta.to.global.u64 	%rd2, %rd5;
	cvta.to.global.u64 	%rd3, %rd6;
$L__BB1_2:
	mul.wide.s32 	%rd7, %r18, 16;
	add.s64 	%rd8, %rd1, %rd7;
	ld.global.v2.f64 	{%fd3, %fd4}, [%rd8];
	mul.f64 	%fd5, %fd1, %fd3;
	mul.f64 	%fd6, %fd4, 0d0000000000000000;
	sub.f64 	%fd7, %fd5, %fd6;
	mul.f64 	%fd8, %fd1, %fd4;
	fma.rn.f64 	%fd9, %fd3, 0d0000000000000000, %fd8;
	st.global.v2.f64 	[%rd8], {%fd7, %fd9};
	add.s64 	%rd9, %rd2, %rd7;
	ld.global.v2.f64 	{%fd10, %fd11}, [%rd9];
	mul.f64 	%fd12, %fd1, %fd10;
	mul.f64 	%fd13, %fd11, 0d0000000000000000;
	sub.f64 	%fd14, %fd12, %fd13;
	mul.f64 	%fd15, %fd1, %fd11;
	fma.rn.f64 	%fd16, %fd10, 0d0000000000000000, %fd15;
	st.global.v2.f64 	[%rd9], {%fd14, %fd16};
	add.s64 	%rd10, %rd3, %rd7;
	ld.global.v2.f64 	{%fd17, %fd18}, [%rd10];
	mul.f64 	%fd19, %fd1, %fd17;
	mul.f64 	%fd20, %fd18, 0d0000000000000000;
	sub.f64 	%fd21, %fd19, %fd20;
	mul.f64 	%fd22, %fd1, %fd18;
	fma.rn.f64 	%fd23, %fd17, 0d0000000000000000, %fd22;
	st.global.v2.f64 	[%rd10], {%fd21, %fd23};
	add.s32 	%r18, %r18, %r2;
	setp.lt.s32 	%p2, %r18, %r5;
	@%p2 bra 	$L__BB1_2;
$L__BB1_3:
	ret;

}
	// .globl	_Z15update_k_kernelP7double2PKS_S_iiddd
.visible .entry _Z15update_k_kernelP7double2PKS_S_iiddd(
	.param .u64 .ptr .align 1 _Z15update_k_kernelP7double2PKS_S_iiddd_param_0,
	.param .u64 .ptr .align 1 _Z15update_k_kernelP7double2PKS_S_iiddd_param_1,
	.param .align 16 .b8 _Z15update_k_kernelP7double2PKS_S_iiddd_param_2[16],
	.param .u32 _Z15update_k_kernelP7double2PKS_S_iiddd_param_3,
	.param .u32 _Z15update_k_kernelP7double2PKS_S_iiddd_param_4,
	.param .f64 _Z15update_k_kernelP7double2PKS_S_iiddd_param_5,
	.param .f64 _Z15update_k_kernelP7double2PKS_S_iiddd_param_6,
	.param .f64 _Z15update_k_kernelP7double2PKS_S_iiddd_param_7
)
{
	.reg .pred 	%p<5>;
	.reg .b32 	%r<30>;
	.reg .b64 	%rd<8>;
	.reg .b64 	%fd<53>;

	ld.param.u64 	%rd3, [_Z15update_k_kernelP7double2PKS_S_iiddd_param_0];
	ld.param.u64 	%rd4, [_Z15update_k_kernelP7double2PKS_S_iiddd_param_1];
	ld.param.v2.f64 	{%fd2, %fd3}, [_Z15update_k_kernelP7double2PKS_S_iiddd_param_2];
	ld.param.u32 	%r6, [_Z15update_k_kernelP7double2PKS_S_iiddd_param_3];
	ld.param.u32 	%r7, [_Z15update_k_kernelP7double2PKS_S_iiddd_param_4];
	ld.param.f64 	%fd4, [_Z15update_k_kernelP7double2PKS_S_iiddd_param_5];
	ld.param.f64 	%fd5, [_Z15update_k_kernelP7double2PKS_S_iiddd_param_6];
	ld.param.f64 	%fd6, [_Z15update_k_kernelP7double2PKS_S_iiddd_param_7];
	mov.u32 	%r8, %ctaid.y;
	mov.u32 	%r9, %nctaid.x;
	mov.u32 	%r10, %ctaid.x;
	mad.lo.s32 	%r11, %r8, %r9, %r10;
	mov.u32 	%r12, %ntid.x;
	mov.u32 	%r13, %ntid.y;
	mov.u32 	%r14, %tid.y;
	mov.u32 	%r15, %tid.x;
	mad.lo.s32 	%r16, %r11, %r13, %r14;
	mad.lo.s32 	%r29, %r16, %r12, %r15;
	mov.u32 	%r17, %nctaid.y;
	mul.lo.s32 	%r18, %r9, %r17;
	mul.lo.s32 	%r19, %r18, %r12;
	mul.lo.s32 	%r2, %r19, %r13;
	setp.ge.s32 	%p1, %r29, %r6;
	@%p1 bra 	$L__BB2_3;
	shr.u32 	%r20, %r7, 31;
	add.s32 	%r21, %r7, %r20;
	shr.s32 	%r3, %r21, 1;
	cvta.to.global.u64 	%rd1, %rd3;
	cvta.to.global.u64 	%rd2, %rd4;
$L__BB2_2:
	div.s32 	%r22, %r29, %r7;
	mul.lo.s32 	%r23, %r22, %r7;
	sub.s32 	%r24, %r29, %r23;
	setp.lt.s32 	%p2, %r22, %r3;
	selp.b32 	%r25, 0, %r7, %p2;
	sub.s32 	%r26, %r22, %r25;
	cvt.rn.f64.s32 	%fd7, %r26;
	mul.f64 	%fd8, %fd5, %fd7;
	setp.lt.s32 	%p3, %r24, %r3;
	selp.b32 	%r27, 0, %r7, %p3;
	sub.s32 	%r28, %r24, %r27;
	cvt.rn.f64.s32 	%fd9, %r28;
	mul.f64 	%fd10, %fd5, %fd9;
	add.f64 	%fd11, %fd2, %fd10;
	add.f64 	%fd12, %fd3, %fd8;
	mul.f64 	%fd13, %fd10, %fd10;
	fma.rn.f64 	%fd14, %fd8, %fd8, %fd13;
	mul.f64 	%fd15, %fd2, %fd10;
	fma.rn.f64 	%fd16, %fd3, %fd8, %fd15;
	fma.rn.f64 	%fd17, %fd16, 0d4000000000000000, %fd14;
	mul.f64 	%fd18, %fd11, %fd11;
	fma.rn.f64 	%fd19, %fd12, %fd12, %fd18;
	mul.f64 	%fd20, %fd17, %fd17;
	sub.f64 	%fd21, %fd6, %fd20;
	mul.f64 	%fd22, %fd19, %fd21;
	mul.wide.s32 	%rd5, %r29, 16;
	add.s64 	%rd6, %rd1, %rd5;
	ld.global.v2.f64 	{%fd23, %fd24}, [%rd6];
	add.s64 	%rd7, %rd2, %rd5;
	ld.global.v2.f64 	{%fd25, %fd26}, [%rd7];
	mul.f64 	%fd27, %fd4, %fd25;
	mul.f64 	%fd28, %fd26, 0d0000000000000000;
	sub.f64 	%fd29, %fd27, %fd28;
	mul.f64 	%fd30, %fd4, %fd26;
	fma.rn.f64 	%fd31, %fd25, 0d0000000000000000, %fd30;
	add.f64 	%fd32, %fd23, %fd29;
	add.f64 	%fd33, %fd24, %fd31;
	mul.f64 	%fd34, %fd4, %fd22;
	mov.f64 	%fd35, 0d3FF0000000000000;
	sub.f64 	%fd36, %fd35, %fd34;
	abs.f64 	%fd37, %fd36;
	rcp.rn.f64 	%fd38, %fd37;
	mul.f64 	%fd39, %fd32, %fd38;
	mul.f64 	%fd40, %fd33, %fd38;
	mul.f64 	%fd41, %fd36, %fd38;
	mul.f64 	%fd42, %fd38, 0d0000000000000000;
	mul.f64 	%fd43, %fd42, %fd42;
	fma.rn.f64 	%fd44, %fd41, %fd41, %fd43;
	rcp.rn.f64 	%fd45, %fd44;
	mul.f64 	%fd46, %fd40, %fd42;
	fma.rn.f64 	%fd47, %fd39, %fd41, %fd46;
	mul.f64 	%fd48, %fd47, %fd45;
	mul.f64 	%fd49, %fd40, %fd41;
	mul.f64 	%fd50, %fd39, %fd42;
	sub.f64 	%fd51, %fd49, %fd50;
	mul.f64 	%fd52, %fd51, %fd45;
	st.global.v2.f64 	[%rd6], {%fd48, %fd52};
	add.s32 	%r29, %r29, %r2;
	setp.lt.s32 	%p4, %r29, %r6;
	@%p4 bra 	$L__BB2_2;
$L__BB2_3:
	ret;

}


// ===== COMPILED SASS (sm_100) =====

	.target	sm_100

	.elftype	@"ET_EXEC"


//--------------------- .note.nv.tkinfo           --------------------------
	.section	.note.nv.tkinfo,"",@"SHT_NOTE"
	.sectionflags	@"SHF_NOTE_NV_TKINFO"
	.tkinfo
        /*0018*/ 	.word	0x00000002
        /*0030*/ 	.string	""
        /*0030*/ 	.string	"ptxas"
        /*0030*/ 	.string	"Cuda compilation tools, release 13.0, V13.0.88"
        /*0030*/ 	.string	"Build cuda_13.0.r13.0/compiler.36424714_0"
        /*0030*/ 	.string	"-arch sm_100 -m 64 "



//--------------------- .note.nv.cuinfo           --------------------------
	.section	.note.nv.cuinfo,"",@"SHT_NOTE"
	.sectionflags	@"SHF_NOTE_NV_CUINFO"
        /*0018*/ 	.short	0x0002
        /*001a*/ 	.short	0x0064
        /*001c*/ 	.short	0x0082
	.zero		2


//--------------------- .nv.info                  --------------------------
	.section	.nv.info,"",@"SHT_CUDA_INFO"
	.align	4


	//----- nvinfo : EIATTR_REGCOUNT
	.align		4
        /*0000*/ 	.byte	0x04, 0x2f
        /*0002*/ 	.short	(.L_1 - .L_0)
	.align		4
.L_0:
        /*0004*/ 	.word	index@(_Z17compute_nl_kernelP7double2S0_S0_S0_S0_S0_id)
        /*0008*/ 	.word	0x00000028


	//----- nvinfo : EIATTR_FRAME_SIZE
	.align		4
.L_1:
        /*000c*/ 	.byte	0x04, 0x11
        /*000e*/ 	.short	(.L_3 - .L_2)
	.align		4
.L_2:
        /*0010*/ 	.word	index@(_Z17compute_nl_kernelP7double2S0_S0_S0_S0_S0_id)
        /*0014*/ 	.word	0x00000000


	//----- nvinfo : EIATTR_REGCOUNT
	.align		4
.L_3:
        /*0018*/ 	.byte	0x04, 0x2f
        /*001a*/ 	.short	(.L_5 - .L_4)
	.align		4
.L_4:
        /*001c*/ 	.word	index@(_Z16normalize_kernelP7double2S0_S0_i)
        /*0020*/ 	.word	0x00000020


	//----- nvinfo : EIATTR_FRAME_SIZE
	.align		4
.L_5:
        /*0024*/ 	.byte	0x04, 0x11
        /*0026*/ 	.short	(.L_7 - .L_6)
	.align		4
.L_6:
        /*0028*/ 	.word	index@($__internal_1_$__cuda_sm20_dblrcp_rn_slowpath_v3)
        /*002c*/ 	.word	0x00000000


	//----- nvinfo : EIATTR_FRAME_SIZE
	.align		4
.L_7:
        /*0030*/ 	.byte	0x04, 0x11
        /*0032*/ 	.short	(.L_9 - .L_8)
	.align		4
.L_8:
        /*0034*/ 	.word	index@(_Z16normalize_kernelP7double2S0_S0_i)
        /*0038*/ 	.word	0x00000000


	//----- nvinfo : EIATTR_REGCOUNT
	.align		4
.L_9:
        /*003c*/ 	.byte	0x04, 0x2f
        /*003e*/ 	.short	(.L_11 - .L_10)
	.align		4
.L_10:
        /*0040*/ 	.word	index@(_Z15update_k_kernelP7double2PKS_S_iiddd)
        /*0044*/ 	.word	0x00000020


	//----- nvinfo : EIATTR_FRAME_SIZE
	.align		4
.L_11:
        /*0048*/ 	.byte	0x04, 0x11
        /*004a*/ 	.short	(.L_13 - .L_12)
	.align		4
.L_12:
        /*004c*/ 	.word	index@($__internal_0_$__cuda_sm20_dblrcp_rn_slowpath_v3)
        /*0050*/ 	.word	0x00000000


	//----- nvinfo : EIATTR_FRAME_SIZE
	.align		4
.L_13:
        /*0054*/ 	.byte	0x04, 0x11
        /*0056*/ 	.short	(.L_15 - .L_14)
	.align		4
.L_14:
        /*0058*/ 	.word	index@(_Z15update_k_kernelP7double2PKS_S_iiddd)
        /*005c*/ 	.word	0x00000000


	//----- nvinfo : EIATTR_MIN_STACK_SIZE
	.align		4
.L_15:
        /*0060*/ 	.byte	0x04, 0x12
        /*0062*/ 	.short	(.L_17 - .L_16)
	.align		4
.L_16:
        /*0064*/ 	.word	index@(_Z15update_k_kernelP7double2PKS_S_iiddd)
        /*0068*/ 	.word	0x00000000


	//----- nvinfo : EIATTR_MIN_STACK_SIZE
	.align		4
.L_17:
        /*006c*/ 	.byte	0x04, 0x12
        /*006e*/ 	.short	(.L_19 - .L_18)
	.align		4
.L_18:
        /*0070*/ 	.word	index@(_Z16normalize_kernelP7double2S0_S0_i)
        /*0074*/ 	.word	0x00000000


	//----- nvinfo : EIATTR_MIN_STACK_SIZE
	.align		4
.L_19:
        /*0078*/ 	.byte	0x04, 0x12
        /*007a*/ 	.short	(.L_21 - .L_20)
	.align		4
.L_20:
        /*007c*/ 	.word	index@(_Z17compute_nl_kernelP7double2S0_S0_S0_S0_S0_id)
        /*0080*/ 	.word	0x00000000
.L_21:


//--------------------- .nv.compat                --------------------------
	.section	.nv.compat,"",@"SHT_CUDA_COMPAT_INFO"
	.align	4
        /*0000*/ 	.byte	0x02, 0x09, 0x00, 0x00, 0x02, 0x02, 0x01, 0x00, 0x02, 0x05, 0x05, 0x00, 0x03, 0x07, 0x01, 0x01
        /*0010*/ 	.byte	0x02, 0x03, 0x00, 0x00, 0x02, 0x06, 0x01, 0x00, 0x04, 0x0b, 0x08, 0x00, 0x01, 0x00, 0x00, 0x00
        /*0020*/ 	.byte	0x00, 0x00, 0x00, 0x00


//--------------------- .nv.info._Z15update_k_kernelP7double2PKS_S_iiddd --------------------------
	.section	.nv.info._Z15update_k_kernelP7double2PKS_S_iiddd,"",@"SHT_CUDA_INFO"
	.sectionflags	@""
	.align	4


	//----- nvinfo : EIATTR_CUDA_API_VERSION
	.align		4
        /*0000*/ 	.byte	0x04, 0x37
        /*0002*/ 	.short	(.L_23 - .L_22)
.L_22:
        /*0004*/ 	.word	0x00000082


	//----- nvinfo : EIATTR_KPARAM_INFO
	.align		4
.L_23:
        /*0008*/ 	.byte	0x04, 0x17
        /*000a*/ 	.short	(.L_25 - .L_24)
.L_24:
        /*000c*/ 	.word	0x00000000
        /*0010*/ 	.short	0x0007
        /*0012*/ 	.short	0x0038
        /*0014*/ 	.byte	0x00, 0xf0, 0x21, 0x00


	//----- nvinfo : EIATTR_KPARAM_INFO
	.align		4
.L_25:
        /*0018*/ 	.byte	0x04, 0x17
        /*001a*/ 	.short	(.L_27 - .L_26)
.L_26:
        /*001c*/ 	.word	0x00000000
        /*0020*/ 	.short	0x0006
        /*0022*/ 	.short	0x0030
        /*0024*/ 	.byte	0x00, 0xf0, 0x21, 0x00


	//----- nvinfo : EIATTR_KPARAM_INFO
	.align		4
.L_27:
        /*0028*/ 	.byte	0x04, 0x17
        /*002a*/ 	.short	(.L_29 - .L_28)
.L_28:
        /*002c*/ 	.word	0x00000000
        /*0030*/ 	.short	0x0005
        /*0032*/ 	.short	0x0028
        /*0034*/ 	.byte	0x00, 0xf0, 0x21, 0x00


	//----- nvinfo : EIATTR_KPARAM_INFO
	.align		4
.L_29:
        /*0038*/ 	.byte	0x04, 0x17
        /*003a*/ 	.short	(.L_31 - .L_30)
.L_30:
        /*003c*/ 	.word	0x00000000
        /*0040*/ 	.short	0x0004
        /*0042*/ 	.short	0x0024
        /*0044*/ 	.byte	0x00, 0xf0, 0x11, 0x00


	//----- nvinfo : EIATTR_KPARAM_INFO
	.align		4
.L_31:
        /*0048*/ 	.byte	0x04, 0x17
        /*004a*/ 	.short	(.L_33 - .L_32)
.L_32:
        /*004c*/ 	.word	0x00000000
        /*0050*/ 	.short	0x0003
        /*0052*/ 	.short	0x0020
        /*0054*/ 	.byte	0x00, 0xf0, 0x11, 0x00


	//----- nvinfo : EIATTR_KPARAM_INFO
	.align		4
.L_33:
        /*0058*/ 	.byte	0x04, 0x17
        /*005a*/ 	.short	(.L_35 - .L_34)
.L_34:
        /*005c*/ 	.word	0x00000000
        /*0060*/ 	.short	0x0002
        /*0062*/ 	.short	0x0010
        /*0064*/ 	.byte	0x00, 0xf0, 0x41, 0x00


	//----- nvinfo : EIATTR_KPARAM_INFO
	.align		4
.L_35:
        /*0068*/ 	.byte	0x04, 0x17
        /*006a*/ 	.short	(.L_37 - .L_36)
.L_36:
        /*006c*/ 	.word	0x00000000
        /*0070*/ 	.short	0x0001
        /*0072*/ 	.short	0x0008
        /*0074*/ 	.byte	0x00, 0xf5, 0x21, 0x00


	//----- nvinfo : EIATTR_KPARAM_INFO
	.align		4
.L_37:
        /*0078*/ 	.byte	0x04, 0x17
        /*007a*/ 	.short	(.L_39 - .L_38)
.L_38:
        /*007c*/ 	.word	0x00000000
        /*0080*/ 	.short	0x0000
        /*0082*/ 	.short	0x0000
        /*0084*/ 	.byte	0x00, 0xf5, 0x21, 0x00


	//----- nvinfo : EIATTR_SPARSE_MMA_MASK
	.align		4
.L_39:
        /*0088*/ 	.byte	0x03, 0x50
        /*008a*/ 	.short	0x0000


	//----- nvinfo : EIATTR_MAXREG_COUNT
	.align		4
        /*008c*/ 	.byte	0x03, 0x1b
        /*008e*/ 	.short	0x00ff


	//----- nvinfo : EIATTR_MERCURY_ISA_VERSION
	.align		4
        /*0090*/ 	.byte	0x03, 0x5f
        /*0092*/ 	.short	0x0101


	//----- nvinfo : EIATTR_VRC_CTA_INIT_COUNT
	.align		4
        /*0094*/ 	.byte	0x02, 0x4a
	.zero		1
	.zero		1


	//----- nvinfo : EIATTR_EXIT_INSTR_OFFSETS
	.align		4
        /*0098*/ 	.byte	0x04, 0x1c
        /*009a*/ 	.short	(.L_41 - .L_40)


	//   ....[0]....
.L_40:
        /*009c*/ 	.word	0x00000110


	//   ....[1]....
        /*00a0*/ 	.word	0x00000890


	//----- nvinfo : EIATTR_CRS_STACK_SIZE
	.align		4
.L_41:
        /*00a4*/ 	.byte	0x04, 0x1e
        /*00a6*/ 	.short	(.L_43 - .L_42)
.L_42:
        /*00a8*/ 	.word	0x00000000


	//----- nvinfo : EIATTR_CBANK_PARAM_SIZE
	.align		4
.L_43:
        /*00ac*/ 	.byte	0x03, 0x19
        /*00ae*/ 	.short	0x0040


	//----- nvinfo : EIATTR_PARAM_CBANK
	.align		4
        /*00b0*/ 	.byte	0x04, 0x0a
        /*00b2*/ 	.short	(.L_45 - .L_44)
	.align		4
.L_44:
        /*00b4*/ 	.word	index@(.nv.constant0._Z15update_k_kernelP7double2PKS_S_iiddd)
        /*00b8*/ 	.short	0x0380
        /*00ba*/ 	.short	0x0040


	//----- nvinfo : EIATTR_SW_WAR
	.align		4
.L_45:
        /*00bc*/ 	.byte	0x04, 0x36
        /*00be*/ 	.short	(.L_47 - .L_46)
.L_46:
        /*00c0*/ 	.word	0x00000008
.L_47:


//--------------------- .nv.info._Z16normalize_kernelP7double2S0_S0_i --------------------------
	.section	.nv.info._Z16normalize_kernelP7double2S0_S0_i,"",@"SHT_CUDA_INFO"
	.sectionflags	@""
	.align	4


	//----- nvinfo : EIATTR_CUDA_API_VERSION
	.align		4
        /*0000*/ 	.byte	0x04, 0x37
        /*0002*/ 	.short	(.L_49 - .L_48)
.L_48:
        /*0004*/ 	.word	0x00000082


	//----- nvinfo : EIATTR_KPARAM_INFO
	.align		4
.L_49:
        /*0008*/ 	.byte	0x04, 0x17
        /*000a*/ 	.short	(.L_51 - .L_50)
.L_50:
        /*000c*/ 	.word	0x00000000
        /*0010*/ 	.short	0x0003
        /*0012*/ 	.short	0x0018
        /*0014*/ 	.byte	0x00, 0xf0, 0x11, 0x00


	//----- nvinfo : EIATTR_KPARAM_INFO
	.align		4
.L_51:
        /*0018*/ 	.byte	0x04, 0x17
        /*001a*/ 	.short	(.L_53 - .L_52)
.L_52:
        /*001c*/ 	.word	0x00000000
        /*0020*/ 	.short	0x0002
        /*0022*/ 	.short	0x0010
        /*0024*/ 	.byte	0x00, 0xf5, 0x21, 0x00


	//----- nvinfo : EIATTR_KPARAM_INFO
	.align		4
.L_53:
        /*0028*/ 	.byte	0x04, 0x17
        /*002a*/ 	.short	(.L_55 - .L_54)
.L_54:
        /*002c*/ 	.word	0x00000000
        /*0030*/ 	.short	0x0001
        /*0032*/ 	.short	0x0008
        /*0034*/ 	.byte	0x00, 0xf5, 0x21, 0x00


	//----- nvinfo : EIATTR_KPARAM_INFO
	.align		4
.L_55:
        /*0038*/ 	.byte	0x04, 0x17
        /*003a*/ 	.short	(.L_57 - .L_56)
.L_56:
        /*003c*/ 	.word	0x00000000
        /*0040*/ 	.short	0x0000
        /*0042*/ 	.short	0x0000
        /*0044*/ 	.byte	0x00, 0xf5, 0x21, 0x00


	//----- nvinfo : EIATTR_SPARSE_MMA_MASK
	.align		4
.L_57:
        /*0048*/ 	.byte	0x03, 0x50
        /*004a*/ 	.short	0x0000


	//----- nvinfo : EIATTR_MAXREG_COUNT
	.align		4
        /*004c*/ 	.byte	0x03, 0x1b
        /*004e*/ 	.short	0x00ff


	//----- nvinfo : EIATTR_MERCURY_ISA_VERSION
	.align		4
        /*0050*/ 	.byte	0x03, 0x5f
        /*0052*/ 	.short	0x0101


	//----- nvinfo : EIATTR_VRC_CTA_INIT_COUNT
	.align		4
        /*0054*/ 	.byte	0x02, 0x4a
	.zero		1
	.zero		1


	//----- nvinfo : EIATTR_EXIT_INSTR_OFFSETS
	.align		4
        /*0058*/ 	.byte	0x04, 0x1c
        /*005a*/ 	.short	(.L_59 - .L_58)


	//   ....[0]....
.L_58:
        /*005c*/ 	.word	0x00000110


	//   ....[1]....
        /*0060*/ 	.word	0x000003e0


	//----- nvinfo : EIATTR_CRS_STACK_SIZE
	.align		4
.L_59:
        /*0064*/ 	.byte	0x04, 0x1e
        /*0066*/ 	.short	(.L_61 - .L_60)
.L_60:
        /*0068*/ 	.word	0x00000000


	//----- nvinfo : EIATTR_CBANK_PARAM_SIZE
	.align		4
.L_61:
        /*006c*/ 	.byte	0x03, 0x19
        /*006e*/ 	.short	0x001c


	//----- nvinfo : EIATTR_PARAM_CBANK
	.align		4
        /*0070*/ 	.byte	0x04, 0x0a
        /*0072*/ 	.short	(.L_63 - .L_62)
	.align		4
.L_62:
        /*0074*/ 	.word	index@(.nv.constant0._Z16normalize_kernelP7double2S0_S0_i)
        /*0078*/ 	.short	0x0380
        /*007a*/ 	.short	0x001c


	//----- nvinfo : EIATTR_SW_WAR
	.align		4
.L_63:
        /*007c*/ 	.byte	0x04, 0x36
        /*007e*/ 	.short	(.L_65 - .L_64)
.L_64:
        /*0080*/ 	.word	0x00000008
.L_65:


//--------------------- .nv.info._Z17compute_nl_kernelP7double2S0_S0_S0_S0_S0_id --------------------------
	.section	.nv.info._Z17compute_nl_kernelP7double2S0_S0_S0_S0_S0_id,"",@"SHT_CUDA_INFO"
	.sectionflags	@""
	.align	4


	//----- nvinfo : EIATTR_CUDA_API_VERSION
	.align		4
        /*0000*/ 	.byte	0x04, 0x37
        /*0002*/ 	.short	(.L_67 - .L_66)
.L_66:
        /*0004*/ 	.word	0x00000082


	//----- nvinfo : EIATTR_KPARAM_INFO
	.align		4
.L_67:
        /*0008*/ 	.byte	0x04, 0x17
        /*000a*/ 	.short	(.L_69 - .L_68)
.L_68:
        /*000c*/ 	.word	0x00000000
        /*0010*/ 	.short	0x0007
        /*0012*/ 	.short	0x0038
        /*0014*/ 	.byte	0x00, 0xf0, 0x21, 0x00


	//----- nvinfo : EIATTR_KPARAM_INFO
	.align		4
.L_69:
        /*0018*/ 	.byte	0x04, 0x17
        /*001a*/ 	.short	(.L_71 - .L_70)
.L_70:
        /*001c*/ 	.word	0x00000000
        /*0020*/ 	.short	0x0006
        /*0022*/ 	.short	0x0030
        /*0024*/ 	.byte	0x00, 0xf0, 0x11, 0x00


	//----- nvinfo : EIATTR_KPARAM_INFO
	.align		4
.L_71:
        /*0028*/ 	.byte	0x04, 0x17
        /*002a*/ 	.short	(.L_73 - .L_72)
.L_72:
        /*002c*/ 	.word	0x00000000
        /*0030*/ 	.short	0x0005
        /*0032*/ 	.short	0x0028
        /*0034*/ 	.byte	0x00, 0xf5, 0x21, 0x00


	//----- nvinfo : EIATTR_KPARAM_INFO
	.align		4
.L_73:
        /*0038*/ 	.byte	0x04, 0x17
        /*003a*/ 	.short	(.L_75 - .L_74)
.L_74:
        /*003c*/ 	.word	0x00000000
        /*0040*/ 	.short	0x0004
        /*0042*/ 	.short	0x0020
        /*0044*/ 	.byte	0x00, 0xf5, 0x21, 0x00


	//----- nvinfo : EIATTR_KPARAM_INFO
	.align		4
.L_75:
        /*0048*/ 	.byte	0x04, 0x17
        /*004a*/ 	.short	(.L_77 - .L_76)
.L_76:
        /*004c*/ 	.word	0x00000000
        /*0050*/ 	.short	0x0003
        /*0052*/ 	.short	0x0018
        /*0054*/ 	.byte	0x00, 0xf5, 0x21, 0x00


	//----- nvinfo : EIATTR_KPARAM_INFO
	.align		4
.L_77:
        /*0058*/ 	.byte	0x04, 0x17
        /*005a*/ 	.short	(.L_79 - .L_78)
.L_78:
        /*005c*/ 	.word	0x00000000
        /*0060*/ 	.short	0x0002
        /*0062*/ 	.short	0x0010
        /*0064*/ 	.byte	0x00, 0xf5, 0x21, 0x00


	//----- nvinfo : EIATTR_KPARAM_INFO
	.align		4
.L_79:
        /*0068*/ 	.byte	0x04, 0x17
        /*006a*/ 	.short	(.L_81 - .L_80)
.L_80:
        /*006c*/ 	.word	0x00000000
        /*0070*/ 	.short	0x0001
        /*0072*/ 	.short	0x0008
        /*0074*/ 	.byte	0x00, 0xf5, 0x21, 0x00


	//----- nvinfo : EIATTR_KPARAM_INFO
	.align		4
.L_81:
        /*0078*/ 	.byte	0x04, 0x17
        /*007a*/ 	.short	(.L_83 - .L_82)
.L_82:
        /*007c*/ 	.word	0x00000000
        /*0080*/ 	.short	0x0000
        /*0082*/ 	.short	0x0000
        /*0084*/ 	.byte	0x00, 0xf5, 0x21, 0x00


	//----- nvinfo : EIATTR_SPARSE_MMA_MASK
	.align		4
.L_83:
        /*0088*/ 	.byte	0x03, 0x50
        /*008a*/ 	.short	0x0000


	//----- nvinfo : EIATTR_MAXREG_COUNT
	.align		4
        /*008c*/ 	.byte	0x03, 0x1b
        /*008e*/ 	.short	0x00ff


	//----- nvinfo : EIATTR_MERCURY_ISA_VERSION
	.align		4
        /*0090*/ 	.byte	0x03, 0x5f
        /*0092*/ 	.short	0x0101


	//----- nvinfo : EIATTR_VRC_CTA_INIT_COUNT
	.align		4
        /*0094*/ 	.byte	0x02, 0x4a
	.zero		1
	.zero		1


	//----- nvinfo : EIATTR_EXIT_INSTR_OFFSETS
	.align		4
        /*0098*/ 	.byte	0x04, 0x1c
        /*009a*/ 	.short	(.L_85 - .L_84)


	//   ....[0]....
.L_84:
        /*009c*/ 	.word	0x00000120


	//   ....[1]....
        /*00a0*/ 	.word	0x000006a0


	//----- nvinfo : EIATTR_CRS_STACK_SIZE
	.align		4
.L_85:
        /*00a4*/ 	.byte	0x04, 0x1e
        /*00a6*/ 	.short	(.L_87 - .L_86)
.L_86:
        /*00a8*/ 	.word	0x00000000


	//----- nvinfo : EIATTR_CBANK_PARAM_SIZE
	.align		4
.L_87:
        /*00ac*/ 	.byte	0x03, 0x19
        /*00ae*/ 	.short	0x0040


	//----- nvinfo : EIATTR_PARAM_CBANK
	.align		4
        /*00b0*/ 	.byte	0x04, 0x0a
        /*00b2*/ 	.short	(.L_89 - .L_88)
	.align		4
.L_88:
        /*00b4*/ 	.word	index@(.nv.constant0._Z17compute_nl_kernelP7double2S0_S0_S0_S0_S0_id)
        /*00b8*/ 	.short	0x0380
        /*00ba*/ 	.short	0x0040


	//----- nvinfo : EIATTR_SW_WAR
	.align		4
.L_89:
        /*00bc*/ 	.byte	0x04, 0x36
        /*00be*/ 	.short	(.L_91 - .L_90)
.L_90:
        /*00c0*/ 	.word	0x00000008
.L_91:


//--------------------- .nv.callgraph             --------------------------
	.section	.nv.callgraph,"",@"SHT_CUDA_CALLGRAPH"
	.align	4
	.sectionentsize	8
	.align		4
        /*0000*/ 	.word	0x00000000
	.align		4
        /*0004*/ 	.word	0xffffffff
	.align		4
        /*0008*/ 	.word	0x00000000
	.align		4
        /*000c*/ 	.word	0xfffffffe
	.align		4
        /*0010*/ 	.word	0x00000000
	.align		4
        /*0014*/ 	.word	0xfffffffd
	.align		4
        /*0018*/ 	.word	0x00000000
	.align		4
        /*001c*/ 	.word	0xfffffffc


//--------------------- .text._Z15update_k_kernelP7double2PKS_S_iiddd --------------------------
	.section	.text._Z15update_k_kernelP7double2PKS_S_iiddd,"ax",@progbits
	.align	128
        .global         _Z15update_k_kernelP7double2PKS_S_iiddd
        .type           _Z15update_k_kernelP7double2PKS_S_iiddd,@function
        .size           _Z15update_k_kernelP7double2PKS_S_iiddd,(.L_x_17 - _Z15update_k_kernelP7double2PKS_S_iiddd)
        .other          _Z15update_k_kernelP7double2PKS_S_iiddd,@"STO_CUDA_ENTRY STV_DEFAULT"
_Z15update_k_kernelP7double2PKS_S_iiddd:
.text._Z15update_k_kernelP7double2PKS_S_iiddd:
[----:B------:R-:W-:Y:S01]  /*0000*/  LDC R1, c[0x0][0x37c] ;  /* 0x0000df00ff017b82 */ /* 0x000fe20000000800 */
[----:B------:R-:W0:Y:S07]  /*0010*/  S2R R0, SR_TID.Y ;  /* 0x0000000000007919 */ /* 0x000e2e0000002200 */
[----:B------:R-:W-:Y:S01]  /*0020*/  S2UR UR4, SR_CTAID.Y ;  /* 0x00000000000479c3 */ /* 0x000fe20000002600 */
[----:B------:R-:W1:Y:S01]  /*0030*/  LDCU UR5, c[0x0][0x370] ;  /* 0x00006e00ff0577ac */ /* 0x000e620008000800 */
[----:B------:R-:W2:Y:S01]  /*0040*/  S2R R5, SR_TID.X ;  /* 0x0000000000057919 */ /* 0x000ea20000002100 */
[----:B------:R-:W2:Y:S05]  /*0050*/  LDCU UR7, c[0x0][0x360] ;  /* 0x00006c00ff0777ac */ /* 0x000eaa0008000800 */
[----:B------:R-:W1:Y:S01]  /*0060*/  S2UR UR6, SR_CTAID.X ;  /* 0x00000000000679c3 */ /* 0x000e620000002500 */
[----:B------:R-:W3:Y:S07]  /*0070*/  LDCU UR9, c[0x0][0x3a0] ;  /* 0x00007400ff0977ac */ /* 0x000eee0008000800 */
[----:B------:R-:W0:Y:S01]  /*0080*/  LDC R3, c[0x0][0x364] ;  /* 0x0000d900ff037b82 */ /* 0x000e220000000800 */
[----:B------:R-:W4:Y:S01]  /*0090*/  LDCU UR8, c[0x0][0x374] ;  /* 0x00006e80ff0877ac */ /* 0x000f220008000800 */
[----:B-1----:R-:W-:-:S06]  /*00a0*/  UIMAD UR4, UR4, UR5, UR6 ;  /* 0x00000005040472a4 */ /* 0x002fcc000f8e0206 */
[----:B0-----:R-:W-:Y:S01]  /*00b0*/  IMAD R0, R3, UR4, R0 ;  /* 0x0000000403007c24 */ /* 0x001fe2000f8e0200 */
[----:B----4-:R-:W-:-:S03]  /*00c0*/  UIMAD UR4, UR5, UR8, URZ ;  /* 0x00000008050472a4 */ /* 0x010fc6000f8e02ff */
[----:B--2---:R-:W-:Y:S01]  /*00d0*/  IMAD R0, R0, UR7, R5 ;  /* 0x0000000700007c24 */ /* 0x004fe2000f8e0205 */
[----:B------:R-:W-:-:S04]  /*00e0*/  UIMAD UR4, UR4, UR7, URZ ;  /* 0x00000007040472a4 */ /* 0x000fc8000f8e02ff */
[----:B---3--:R-:W-:Y:S02]  /*00f0*/  ISETP.GE.AND P0, PT, R0, UR9, PT ;  /* 0x0000000900007c0c */ /* 0x008fe4000bf06270 */
[----:B------:R-:W-:-:S11]  /*0100*/  IMAD R3, R3, UR4, RZ ;  /* 0x0000000403037c24 */ /* 0x000fd6000f8e02ff */
[----:B------:R-:W-:Y:S05]  /*0110*/  @P0 EXIT ;  /* 0x000000000000094d */ /* 0x000fea0003800000 */
[----:B------:R-:W0:Y:S01]  /*0120*/  LDC R2, c[0x0][0x3a4] ;  /* 0x0000e900ff027b82 */ /* 0x000e220000000800 */
[----:B------:R-:W1:Y:S01]  /*0130*/  LDCU UR4, c[0x0][0x3a4] ;  /* 0x00007480ff0477ac */ /* 0x000e620008000800 */
[----:B------:R-:W2:Y:S06]  /*0140*/  LDCU.64 UR6, c[0x0][0x358] ;  /* 0x00006b00ff0677ac */ /* 0x000eac0008000a00 */
[----:B------:R-:W3:Y:S01]  /*0150*/  LDC.64 R18, c[0x0][0x3a8] ;  /* 0x0000ea00ff127b82 */ /* 0x000ee20000000a00 */
[----:B------:R-:W4:Y:S01]  /*0160*/  LDCU UR5, c[0x0][0x3a0] ;  /* 0x00007400ff0577ac */ /* 0x000f220008000800 */
[----:B------:R-:W0:Y:S06]  /*0170*/  LDCU.128 UR12, c[0x0][0x390] ;  /* 0x00007200ff0c77ac */ /* 0x000e2c0008000c00 */
[----:B------:R-:W0:Y:S01]  /*0180*/  LDC.64 R16, c[0x0][0x380] ;  /* 0x0000e000ff107b82 */ /* 0x000e220000000a00 */
[----:B------:R-:W0:Y:S01]  /*0190*/  LDCU.128 UR8, c[0x0][0x3b0] ;  /* 0x00007600ff0877ac */ /* 0x000e220008000c00 */
[----:B-1----:R-:W-:-:S06]  /*01a0*/  ULEA.HI UR4, UR4, UR4, URZ, 0x1 ;  /* 0x0000000404047291 */ /* 0x002fcc000f8f08ff */
[----:B------:R-:W1:Y:S01]  /*01b0*/  LDC.64 R6, c[0x0][0x388] ;  /* 0x0000e200ff067b82 */ /* 0x000e620000000a00 */
[----:B--2---:R-:W-:-:S12]  /*01c0*/  USHF.R.S32.HI UR4, URZ, 0x1, UR4 ;  /* 0x00000001ff047899 */ /* 0x004fd80008011404 */
.L_x_4:
[----:B0-2---:R-:W-:-:S04]  /*01d0*/  IABS R9, R2 ;  /* 0x0000000200097213 */ /* 0x005fc80000000000 */
[----:B------:R-:W0:Y:S08]  /*01e0*/  I2F.RP R8, R9 ;  /* 0x0000000900087306 */ /* 0x000e300000209400 */
[----:B0-----:R-:W0:Y:S02]  /*01f0*/  MUFU.RCP R8, R8 ;  /* 0x0000000800087308 */ /* 0x001e240000001000 */
[----:B0-----:R-:W-:-:S06]  /*0200*/  VIADD R4, R8, 0xffffffe ;  /* 0x0ffffffe08047836 */ /* 0x001fcc0000000000 */
[----:B------:R0:W2:Y:S02]  /*0210*/  F2I.FTZ.U32.TRUNC.NTZ R5, R4 ;  /* 0x0000000400057305 */ /* 0x0000a4000021f000 */
[----:B0-----:R-:W-:Y:S02]  /*0220*/  IMAD.MOV.U32 R4, RZ, RZ, RZ ;  /* 0x000000ffff047224 */ /* 0x001fe400078e00ff */
[----:B--2---:R-:W-:-:S04]  /*0230*/  IMAD.MOV R10, RZ, RZ, -R5 ;  /* 0x000000ffff0a7224 */ /* 0x004fc800078e0a05 */
[----:B------:R-:W-:Y:S01]  /*0240*/  IMAD R11, R10, R9, RZ ;  /* 0x000000090a0b7224 */ /* 0x000fe200078e02ff */
[----:B------:R-:W-:-:S03]  /*0250*/  IABS R10, R0 ;  /* 0x00000000000a7213 */ /* 0x000fc60000000000 */
[----:B------:R-:W-:Y:S01]  /*0260*/  IMAD.HI.U32 R5, R5, R11, R4 ;  /* 0x0000000b05057227 */ /* 0x000fe200078e0004 */
[----:B------:R-:W-:-:S04]  /*0270*/  LOP3.LUT R4, R0, R2, RZ, 0x3c, !PT ;  /* 0x0000000200047212 */ /* 0x000fc800078e3cff */
[----:B------:R-:W-:Y:S01]  /*0280*/  ISETP.GE.AND P1, PT, R4, RZ, PT ;  /* 0x000000ff0400720c */ /* 0x000fe20003f26270 */
[----:B------:R-:W-:-:S05]  /*0290*/  IMAD.HI.U32 R5, R5, R10, RZ ;  /* 0x0000000a05057227 */ /* 0x000fca00078e00ff */
[----:B------:R-:W-:-:S05]  /*02a0*/  IADD3 R8, PT, PT, -R5, RZ, RZ ;  /* 0x000000ff05087210 */ /* 0x000fca0007ffe1ff */
[----:B------:R-:W-:-:S05]  /*02b0*/  IMAD R8, R9, R8, R10 ;  /* 0x0000000809087224 */ /* 0x000fca00078e020a */
[----:B------:R-:W-:-:S13]  /*02c0*/  ISETP.GT.U32.AND P2, PT, R9, R8, PT ;  /* 0x000000080900720c */ /* 0x000fda0003f44070 */
[----:B------:R-:W-:Y:S02]  /*02d0*/  @!P2 IMAD.IADD R8, R8, 0x1, -R9 ;  /* 0x000000010808a824 */ /* 0x000fe400078e0a09 */
[----:B------:R-:W-:Y:S01]  /*02e0*/  @!P2 VIADD R5, R5, 0x1 ;  /* 0x000000010505a836 */ /* 0x000fe20000000000 */
[----:B------:R-:W-:Y:S02]  /*02f0*/  ISETP.NE.AND P2, PT, R2, RZ, PT ;  /* 0x000000ff0200720c */ /* 0x000fe40003f45270 */
[----:B------:R-:W-:-:S13]  /*0300*/  ISETP.GE.U32.AND P0, PT, R8, R9, PT ;  /* 0x000000090800720c */ /* 0x000fda0003f06070 */
[----:B------:R-:W-:-:S05]  /*0310*/  @P0 VIADD R5, R5, 0x1 ;  /* 0x0000000105050836 */ /* 0x000fca0000000000 */
[----:B------:R-:W-:Y:S02]  /*0320*/  @!P1 IADD3 R5, PT, PT, -R5, RZ, RZ ;  /* 0x000000ff05059210 */ /* 0x000fe40007ffe1ff */
[----:B------:R-:W-:-:S05]  /*0330*/  @!P2 LOP3.LUT R5, RZ, R2, RZ, 0x33, !PT ;  /* 0x00000002ff05a212 */ /* 0x000fca00078e33ff */
[----:B------:R-:W-:-:S04]  /*0340*/  IMAD.MOV R9, RZ, RZ, -R5 ;  /* 0x000000ffff097224 */ /* 0x000fc800078e0a05 */
[----:B------:R-:W-:-:S05]  /*0350*/  IMAD R4, R2, R9, R0 ;  /* 0x0000000902047224 */ /* 0x000fca00078e0200 */
[----:B------:R-:W-:-:S04]  /*0360*/  ISETP.GE.AND P0, PT, R4, UR4, PT ;  /* 0x0000000404007c0c */ /* 0x000fc8000bf06270 */
[----:B------:R-:W-:Y:S02]  /*0370*/  SEL R9, R2, RZ, P0 ;  /* 0x000000ff02097207 */ /* 0x000fe40000000000 */
[----:B------:R-:W-:-:S03]  /*0380*/  ISETP.GE.AND P0, PT, R5, UR4, PT ;  /* 0x0000000405007c0c */ /* 0x000fc6000bf06270 */
[----:B------:R-:W-:Y:S01]  /*0390*/  IMAD.IADD R15, R4, 0x1, -R9 ;  /* 0x00000001040f7824 */ /* 0x000fe200078e0a09 */
[----:B------:R-:W-:Y:S01]  /*03a0*/  SEL R4, R2, RZ, P0 ;  /* 0x000000ff02047207 */ /* 0x000fe20000000000 */
[----:B-1----:R-:W-:Y:S02]  /*03b0*/  IMAD.WIDE R8, R0, 0x10, R6 ;  /* 0x0000001000087825 */ /* 0x002fe400078e0206 */
[----:B------:R-:W0:Y:S02]  /*03c0*/  I2F.F64 R24, R15 ;  /* 0x0000000f00187312 */ /* 0x000e240000201c00 */
[----:B------:R-:W-:Y:S02]  /*03d0*/  IMAD.IADD R14, R5, 0x1, -R4 ;  /* 0x00000001050e7824 */ /* 0x000fe400078e0a04 */
[----:B------:R-:W2:Y:S04]  /*03e0*/  LDG.E.128 R8, desc[UR6][R8.64] ;  /* 0x0000000608087981 */ /* 0x000ea8000c1e1d00 */
[----:B------:R-:W1:Y:S01]  /*03f0*/  I2F.F64 R20, R14 ;  /* 0x0000000e00147312 */ /* 0x000e620000201c00 */
[----:B0-----:R-:W-:-:S02]  /*0400*/  DMUL R24, R24, UR8 ;  /* 0x0000000818187c28 */ /* 0x001fc40008000000 */
[----:B-1----:R-:W-:-:S06]  /*0410*/  DMUL R20, R20, UR8 ;  /* 0x0000000814147c28 */ /* 0x002fcc0008000000 */
[C---:B------:R-:W-:Y:S02]  /*0420*/  DMUL R12, R24.reuse, UR12 ;  /* 0x0000000c180c7c28 */ /* 0x040fe40008000000 */
[----:B------:R-:W-:-:S06]  /*0430*/  DMUL R4, R24, R24 ;  /* 0x0000001818047228 */ /* 0x000fcc0000000000 */
[C---:B------:R-:W-:Y:S02]  /*0440*/  DFMA R12, R20.reuse, UR14, R12 ;  /* 0x0000000e140c7c2b */ /* 0x040fe4000800000c */
[----:B------:R-:W-:Y:S01]  /*0450*/  DFMA R22, R20, R20, R4 ;  /* 0x000000141416722b */ /* 0x000fe20000000004 */
[----:B------:R-:W-:-:S07]  /*0460*/  IMAD.WIDE R4, R0, 0x10, R16 ;  /* 0x0000001000047825 */ /* 0x000fce00078e0210 */
[----:B------:R-:W-:Y:S01]  /*0470*/  DFMA R22, R12, 2, R22 ;  /* 0x400000000c16782b */ /* 0x000fe20000000016 */
[----:B------:R-:W5:Y:S01]  /*0480*/  LDG.E.128 R12, desc[UR6][R4.64] ;  /* 0x00000006040c7981 */ /* 0x000f62000c1e1d00 */
[----:B------:R-:W-:Y:S02]  /*0490*/  DADD R24, R24, UR12 ;  /* 0x0000000c18187e29 */ /* 0x000fe40008000000 */
[----:B------:R-:W-:-:S06]  /*04a0*/  DADD R20, R20, UR14 ;  /* 0x0000000e14147e29 */ /* 0x000fcc0008000000 */
[----:B------:R-:W-:Y:S02]  /*04b0*/  DMUL R24, R24, R24 ;  /* 0x0000001818187228 */ /* 0x000fe40000000000 */
[----:B------:R-:W-:-:S06]  /*04c0*/  DFMA R22, -R22, R22, UR10 ;  /* 0x0000000a16167e2b */ /* 0x000fcc0008000116 */
[----:B------:R-:W-:-:S08]  /*04d0*/  DFMA R24, R20, R20, R24 ;  /* 0x000000141418722b */ /* 0x000fd00000000018 */
[----:B------:R-:W-:-:S08]  /*04e0*/  DMUL R20, R24, R22 ;  /* 0x0000001618147228 */ /* 0x000fd00000000000 */
[----:B---3--:R-:W-:-:S08]  /*04f0*/  DFMA R20, -R20, R18, 1 ;  /* 0x3ff000001414742b */ /* 0x008fd00000000112 */
[----:B------:R-:W-:-:S06]  /*0500*/  DADD R22, -RZ, |R20| ;  /* 0x00000000ff167229 */ /* 0x000fcc0000000514 */
[----:B------:R-:W0:Y:S04]  /*0510*/  MUFU.RCP64H R25, R23 ;  /* 0x0000001700197308 */ /* 0x000e280000001800 */
[----:B------:R-:W-:-:S04]  /*0520*/  IADD3 R24, PT, PT, R23, 0x300402, RZ ;  /* 0x0030040217187810 */ /* 0x000fc80007ffe0ff */
[----:B------:R-:W-:Y:S01]  /*0530*/  FSETP.GEU.AND P0, PT, |R24|, 5.8789094863358348022e-39, PT ;  /* 0x004004021800780b */ /* 0x000fe20003f0e200 */
[----:B------:R-:W-:Y:S01]  /*0540*/  BSSY.RECONVERGENT B0, `(.L_x_0) ;  /* 0x0000013000007945 */ /* 0x000fe20003800200 */
[----:B--2---:R-:W-:Y:S02]  /*0550*/  DMUL R26, RZ, R10 ;  /* 0x0000000aff1a7228 */ /* 0x004fe40000000000 */
[----:B------:R-:W-:-:S06]  /*0560*/  DMUL R10, R10, R18 ;  /* 0x000000120a0a7228 */ /* 0x000fcc0000000000 */
[----:B------:R-:W-:Y:S02]  /*0570*/  DFMA R26, R8, R18, -R26 ;  /* 0x00000012081a722b */ /* 0x000fe4000000081a */
[----:B------:R-:W-:Y:S02]  /*0580*/  DFMA R10, RZ, R8, R10 ;  /* 0x00000008ff0a722b */ /* 0x000fe4000000000a */
[----:B0-----:R-:W-:-:S04]  /*0590*/  DFMA R8, -|R20|, R24, 1 ;  /* 0x3ff000001408742b */ /* 0x001fc80000000318 */
[----:B-----5:R-:W-:-:S04]  /*05a0*/  DADD R12, R12, R26 ;  /* 0x000000000c0c7229 */ /* 0x020fc8000000001a */
[----:B------:R-:W-:-:S08]  /*05b0*/  DFMA R26, R8, R8, R8 ;  /* 0x00000008081a722b */ /* 0x000fd00000000008 */
[----:B------:R-:W-:-:S08]  /*05c0*/  DFMA R26, R24, R26, R24 ;  /* 0x0000001a181a722b */ /* 0x000fd00000000018 */
[----:B------:R-:W-:Y:S02]  /*05d0*/  DFMA R8, -|R20|, R26, 1 ;  /* 0x3ff000001408742b */ /* 0x000fe4000000031a */
[----:B------:R-:W-:-:S06]  /*05e0*/  DADD R14, R14, R10 ;  /* 0x000000000e0e7229 */ /* 0x000fcc000000000a */
[----:B------:R-:W-:Y:S01]  /*05f0*/  DFMA R8, R26, R8, R26 ;  /* 0x000000081a08722b */ /* 0x000fe2000000001a */
[----:B------:R-:W-:Y:S10]  /*0600*/  @P0 BRA `(.L_x_1) ;  /* 0x0000000000180947 */ /* 0x000ff40003800000 */
[----:B------:R-:W-:Y:S02]  /*0610*/  LOP3.LUT R9, R23, 0x7fffffff, RZ, 0xc0, !PT ;  /* 0x7fffffff17097812 */ /* 0x000fe400078ec0ff */
[----:B------:R-:W-:-:S03]  /*0620*/  MOV R8, 0x650 ;  /* 0x0000065000087802 */ /* 0x000fc60000000f00 */
[----:B------:R-:W-:-:S07]  /*0630*/  VIADD R9, R9, 0xfff00000 ;  /* 0xfff0000009097836 */ /* 0x000fce0000000000 */
[----:B----4-:R-:W-:Y:S05]  /*0640*/  CALL.REL.NOINC `($__internal_0_$__cuda_sm20_dblrcp_rn_slowpath_v3) ;  /* 0x0000000000947944 */ /* 0x010fea0003c00000 */
[----:B------:R-:W-:Y:S01]  /*0650*/  IMAD.MOV.U32 R8, RZ, RZ, R9 ;  /* 0x000000ffff087224 */ /* 0x000fe200078e0009 */
[----:B------:R-:W-:-:S07]  /*0660*/  MOV R9, R22 ;  /* 0x0000001600097202 */ /* 0x000fce0000000f00 */
.L_x_1:
[----:B----4-:R-:W-:Y:S05]  /*0670*/  BSYNC.RECONVERGENT B0 ;  /* 0x0000000000007941 */ /* 0x010fea0003800200 */
.L_x_0:
[-C--:B------:R-:W-:Y:S01]  /*0680*/  DMUL R10, RZ, R8.reuse ;  /* 0x00000008ff0a7228 */ /* 0x080fe20000000000 */
[----:B------:R-:W-:Y:S01]  /*0690*/  BSSY.RECONVERGENT B0, `(.L_x_2) ;  /* 0x0000015000007945 */ /* 0x000fe20003800200 */
[-C--:B------:R-:W-:Y:S02]  /*06a0*/  DMUL R20, R20, R8.reuse ;  /* 0x0000000814147228 */ /* 0x080fe40000000000 */
[-C--:B------:R-:W-:Y:S02]  /*06b0*/  DMUL R12, R12, R8.reuse ;  /* 0x000000080c0c7228 */ /* 0x080fe40000000000 */
[----:B------:R-:W-:Y:S02]  /*06c0*/  DMUL R14, R14, R8 ;  /* 0x000000080e0e7228 */ /* 0x000fe40000000000 */
[----:B------:R-:W-:-:S08]  /*06d0*/  DMUL R22, R10, R10 ;  /* 0x0000000a0a167228 */ /* 0x000fd00000000000 */
[----:B------:R-:W-:-:S06]  /*06e0*/  DFMA R22, R20, R20, R22 ;  /* 0x000000141416722b */ /* 0x000fcc0000000016 */
[----:B------:R-:W0:Y:S04]  /*06f0*/  MUFU.RCP64H R25, R23 ;  /* 0x0000001700197308 */ /* 0x000e280000001800 */
[----:B------:R-:W-:-:S05]  /*0700*/  VIADD R24, R23, 0x300402 ;  /* 0x0030040217187836 */ /* 0x000fca0000000000 */
[----:B------:R-:W-:Y:S01]  /*0710*/  FSETP.GEU.AND P0, PT, |R24|, 5.8789094863358348022e-39, PT ;  /* 0x004004021800780b */ /* 0x000fe20003f0e200 */
[----:B0-----:R-:W-:-:S08]  /*0720*/  DFMA R8, -R22, R24, 1 ;  /* 0x3ff000001608742b */ /* 0x001fd00000000118 */
[----:B------:R-:W-:-:S08]  /*0730*/  DFMA R26, R8, R8, R8 ;  /* 0x00000008081a722b */ /* 0x000fd00000000008 */
[----:B------:R-:W-:-:S08]  /*0740*/  DFMA R26, R24, R26, R24 ;  /* 0x0000001a181a722b */ /* 0x000fd00000000018 */
[----:B------:R-:W-:-:S08]  /*0750*/  DFMA R8, -R22, R26, 1 ;  /* 0x3ff000001608742b */ /* 0x000fd0000000011a */
[----:B------:R-:W-:Y:S01]  /*0760*/  DFMA R26, R26, R8, R26 ;  /* 0x000000081a1a722b */ /* 0x000fe2000000001a */
[----:B------:R-:W-:Y:S10]  /*0770*/  @P0 BRA `(.L_x_3) ;  /* 0x0000000000180947 */ /* 0x000ff40003800000 */
[----:B------:R-:W-:Y:S02]  /*0780*/  LOP3.LUT R9, R23, 0x7fffffff, RZ, 0xc0, !PT ;  /* 0x7fffffff17097812 */ /* 0x000fe400078ec0ff */
[----:B------:R-:W-:-:S03]  /*0790*/  MOV R8, 0x7c0 ;  /* 0x000007c000087802 */ /* 0x000fc60000000f00 */
[----:B------:R-:W-:-:S07]  /*07a0*/  VIADD R9, R9, 0xfff00000 ;  /* 0xfff0000009097836 */ /* 0x000fce0000000000 */
[----:B------:R-:W-:Y:S05]  /*07b0*/  CALL.REL.NOINC `($__internal_0_$__cuda_sm20_dblrcp_rn_slowpath_v3) ;  /* 0x0000000000387944 */ /* 0x000fea0003c00000 */
[----:B------:R-:W-:Y:S01]  /*07c0*/  MOV R26, R9 ;  /* 0x00000009001a7202 */ /* 0x000fe20000000f00 */
[----:B------:R-:W-:-:S07]  /*07d0*/  IMAD.MOV.U32 R27, RZ, RZ, R22 ;  /* 0x000000ffff1b7224 */ /* 0x000fce00078e0016 */
.L_x_3:
[----:B------:R-:W-:Y:S05]  /*07e0*/  BSYNC.RECONVERGENT B0 ;  /* 0x0000000000007941 */ /* 0x000fea0003800200 */
.L_x_2:
[-C--:B------:R-:W-:Y:S01]  /*07f0*/  DMUL R8, R14, R10.reuse ;  /* 0x0000000a0e087228 */ /* 0x080fe20000000000 */
[----:B------:R-:W-:Y:S01]  /*0800*/  IMAD.IADD R0, R3, 0x1, R0 ;  /* 0x0000000103007824 */ /* 0x000fe200078e0200 */
[----:B------:R-:W-:-:S04]  /*0810*/  DMUL R10, R12, R10 ;  /* 0x0000000a0c0a7228 */ /* 0x000fc80000000000 */
[----:B------:R-:W-:Y:S02]  /*0820*/  ISETP.GE.AND P0, PT, R0, UR5, PT ;  /* 0x0000000500007c0c */ /* 0x000fe4000bf06270 */
[-C--:B------:R-:W-:Y:S02]  /*0830*/  DFMA R8, R12, R20.reuse, R8 ;  /* 0x000000140c08722b */ /* 0x080fe40000000008 */
[----:B------:R-:W-:-:S06]  /*0840*/  DFMA R10, R14, R20, -R10 ;  /* 0x000000140e0a722b */ /* 0x000fcc000000080a */
[-C--:B------:R-:W-:Y:S02]  /*0850*/  DMUL R8, R8, R26.reuse ;  /* 0x0000001a08087228 */ /* 0x080fe40000000000 */
[----:B------:R-:W-:-:S07]  /*0860*/  DMUL R10, R10, R26 ;  /* 0x0000001a0a0a7228 */ /* 0x000fce0000000000 */
[----:B------:R2:W-:Y:S01]  /*0870*/  STG.E.128 desc[UR6][R4.64], R8 ;  /* 0x0000000804007986 */ /* 0x0005e2000c101d06 */
[----:B------:R-:W-:Y:S05]  /*0880*/  @!P0 BRA `(.L_x_4) ;  /* 0xfffffff800508947 */ /* 0x000fea000383ffff */
[----:B------:R-:W-:Y:S05]  /*0890*/  EXIT ;  /* 0x000000000000794d */ /* 0x000fea0003800000 */
        .weak           $__internal_0_$__cuda_sm20_dblrcp_rn_slowpath_v3
        .type           $__internal_0_$__cuda_sm20_dblrcp_rn_slowpath_v3,@function
        .size           $__internal_0_$__cuda_sm20_dblrcp_rn_slowpath_v3,(.L_x_17 - $__internal_0_$__cuda_sm20_dblrcp_rn_slowpath_v3)
$__internal_0_$__cuda_sm20_dblrcp_rn_slowpath_v3:
[----:B------:R-:W-:Y:S01]  /*08a0*/  DSETP.GTU.AND P0, PT, |R22|, +INF , PT ;  /* 0x7ff000001600742a */ /* 0x000fe20003f0c200 */
[----:B------:R-:W-:-:S13]  /*08b0*/  BSSY.RECONVERGENT B1, `(.L_x_5) ;  /* 0x0000024000017945 */ /* 0x000fda0003800200 */
[----:B------:R-:W-:Y:S05]  /*08c0*/  @P0 BRA `(.L_x_6) ;  /* 0x0000000000800947 */ /* 0x000fea0003800000 */
[----:B------:R-:W-:-:S04]  /*08d0*/  LOP3.LUT R24, R23, 0x7fffffff, RZ, 0xc0, !PT ;  /* 0x7fffffff17187812 */ /* 0x000fc800078ec0ff */
[----:B------:R-:W-:-:S04]  /*08e0*/  IADD3 R25, PT, PT, R24, -0x1, RZ ;  /* 0xffffffff18197810 */ /* 0x000fc80007ffe0ff */
[----:B------:R-:W-:-:S13]  /*08f0*/  ISETP.GE.U32.AND P0, PT, R25, 0x7fefffff, PT ;  /* 0x7fefffff1900780c */ /* 0x000fda0003f06070 */
[----:B------:R-:W-:Y:S01]  /*0900*/  @P0 LOP3.LUT R27, R23, 0x7ff00000, RZ, 0x3c, !PT ;  /* 0x7ff00000171b0812 */ /* 0x000fe200078e3cff */
[----:B------:R-:W-:Y:S01]  /*0910*/  @P0 IMAD.MOV.U32 R26, RZ, RZ, RZ ;  /* 0x000000ffff1a0224 */ /* 0x000fe200078e00ff */
[----:B------:R-:W-:Y:S06]  /*0920*/  @P0 BRA `(.L_x_7) ;  /* 0x0000000000700947 */ /* 0x000fec0003800000 */
[----:B------:R-:W-:-:S13]  /*0930*/  ISETP.GE.U32.AND P0, PT, R24, 0x1000001, PT ;  /* 0x010000011800780c */ /* 0x000fda0003f06070 */
[----:B------:R-:W-:Y:S05]  /*0940*/  @!P0 BRA `(.L_x_8) ;  /* 0x0000000000388947 */ /* 0x000fea0003800000 */
[----:B------:R-:W-:Y:S01]  /*0950*/  VIADD R27, R23, 0xc0200000 ;  /* 0xc0200000171b7836 */ /* 0x000fe20000000000 */
[----:B------:R-:W-:Y:S01]  /*0960*/  MOV R24, R9 ;  /* 0x0000000900187202 */ /* 0x000fe20000000f00 */
[----:B------:R-:W-:Y:S02]  /*0970*/  IMAD.MOV.U32 R26, RZ, RZ, R22 ;  /* 0x000000ffff1a7224 */ /* 0x000fe400078e0016 */
[----:B------:R-:W0:Y:S04]  /*0980*/  MUFU.RCP64H R25, R27 ;  /* 0x0000001b00197308 */ /* 0x000e280000001800 */
[----:B0-----:R-:W-:-:S08]  /*0990*/  DFMA R28, -R26, R24, 1 ;  /* 0x3ff000001a1c742b */ /* 0x001fd00000000118 */
[----:B------:R-:W-:-:S08]  /*09a0*/  DFMA R28, R28, R28, R28 ;  /* 0x0000001c1c1c722b */ /* 0x000fd0000000001c */
[----:B------:R-:W-:-:S08]  /*09b0*/  DFMA R28, R24, R28, R24 ;  /* 0x0000001c181c722b */ /* 0x000fd00000000018 */
[----:B------:R-:W-:-:S08]  /*09c0*/  DFMA R26, -R26, R28, 1 ;  /* 0x3ff000001a1a742b */ /* 0x000fd0000000011c */
[----:B------:R-:W-:-:S08]  /*09d0*/  DFMA R26, R28, R26, R28 ;  /* 0x0000001a1c1a722b */ /* 0x000fd0000000001c */
[----:B------:R-:W-:-:S08]  /*09e0*/  DMUL R26, R26, 2.2250738585072013831e-308 ;  /* 0x001000001a1a7828 */ /* 0x000fd00000000000 */
[----:B------:R-:W-:-:S08]  /*09f0*/  DFMA R22, -R22, R26, 1 ;  /* 0x3ff000001616742b */ /* 0x000fd0000000011a */
[----:B------:R-:W-:-:S08]  /*0a00*/  DFMA R22, R22, R22, R22 ;  /* 0x000000161616722b */ /* 0x000fd00000000016 */
[----:B------:R-:W-:Y:S01]  /*0a10*/  DFMA R26, R26, R22, R26 ;  /* 0x000000161a1a722b */ /* 0x000fe2000000001a */
[----:B------:R-:W-:Y:S10]  /*0a20*/  BRA `(.L_x_7) ;  /* 0x0000000000307947 */ /* 0x000ff40003800000 */
.L_x_8:
[----:B------:R-:W-:Y:S01]  /*0a30*/  DMUL R24, R22, 8.11296384146066816958e+31 ;  /* 0x4690000016187828 */ /* 0x000fe20000000000 */
[----:B------:R-:W-:-:S05]  /*0a40*/  IMAD.MOV.U32 R22, RZ, RZ, R9 ;  /* 0x000000ffff167224 */ /* 0x000fca00078e0009 */
[----:B------:R-:W0:Y:S02]  /*0a50*/  MUFU.RCP64H R23, R25 ;  /* 0x0000001900177308 */ /* 0x000e240000001800 */
[----:B0-----:R-:W-:-:S08]  /*0a60*/  DFMA R26, -R24, R22, 1 ;  /* 0x3ff00000181a742b */ /* 0x001fd00000000116 */
[----:B------:R-:W-:-:S08]  /*0a70*/  DFMA R26, R26, R26, R26 ;  /* 0x0000001a1a1a722b */ /* 0x000fd0000000001a */
[----:B------:R-:W-:-:S08]  /*0a80*/  DFMA R26, R22, R26, R22 ;  /* 0x0000001a161a722b */ /* 0x000fd00000000016 */
[----:B------:R-:W-:-:S08]  /*0a90*/  DFMA R24, -R24, R26, 1 ;  /* 0x3ff000001818742b */ /* 0x000fd0000000011a */
[----:B------:R-:W-:-:S08]  /*0aa0*/  DFMA R24, R26, R24, R26 ;  /* 0x000000181a18722b */ /* 0x000fd0000000001a */
[----:B------:R-:W-:Y:S01]  /*0ab0*/  DMUL R26, R24, 8.11296384146066816958e+31 ;  /* 0x46900000181a7828 */ /* 0x000fe20000000000 */
[----:B------:R-:W-:Y:S10]  /*0ac0*/  BRA `(.L_x_7) ;  /* 0x0000000000087947 */ /* 0x000ff40003800000 */
.L_x_6:
[----:B------:R-:W-:Y:S02]  /*0ad0*/  LOP3.LUT R27, R23, 0x80000, RZ, 0xfc, !PT ;  /* 0x00080000171b7812 */ /* 0x000fe400078efcff */
[----:B------:R-:W-:-:S07]  /*0ae0*/  MOV R26, R22 ;  /* 0x00000016001a7202 */ /* 0x000fce0000000f00 */
.L_x_7:
[----:B------:R-:W-:Y:S05]  /*0af0*/  BSYNC.RECONVERGENT B1 ;  /* 0x0000000000017941 */ /* 0x000fea0003800200 */
.L_x_5:
[----:B------:R-:W-:Y:S01]  /*0b00*/  MOV R24, R8 ;  /* 0x0000000800187202 */ /* 0x000fe20000000f00 */
[----:B------:R-:W-:Y:S02]  /*0b10*/  IMAD.MOV.U32 R25, RZ, RZ, 0x0 ;  /* 0x00000000ff197424 */ /* 0x000fe400078e00ff */
[----:B------:R-:W-:Y:S02]  /*0b20*/  IMAD.MOV.U32 R9, RZ, RZ, R26 ;  /* 0x000000ffff097224 */ /* 0x000fe400078e001a */
[----:B------:R-:W-:Y:S01]  /*0b30*/  IMAD.MOV.U32 R22, RZ, RZ, R27 ;  /* 0x000000ffff167224 */ /* 0x000fe200078e001b */
[----:B------:R-:W-:Y:S06]  /*0b40*/  RET.REL.NODEC R24 `(_Z15update_k_kernelP7double2PKS_S_iiddd) ;  /* 0xfffffff4182c7950 */ /* 0x000fec0003c3ffff */
.L_x_9:
[----:B------:R-:W-:-:S00]  /*0b50*/  BRA `(.L_x_9) ;  /* 0xfffffffc00fc7947 */ /* 0x000fc0000383ffff */
[----:B------:R-:W-:-:S00]  /*0b60*/  NOP ;  /* 0x0000000000007918 */ /* 0x000fc00000000000 */
        /* <DEDUP_REMOVED lines=9> */
.L_x_17:


//--------------------- .text._Z16normalize_kernelP7double2S0_S0_i --------------------------
	.section	.text._Z16normalize_kernelP7double2S0_S0_i,"ax",@progbits
	.align	128
        .global         _Z16normalize_kernelP7double2S0_S0_i
        .type           _Z16normalize_kernelP7double2S0_S0_i,@function
        .size           _Z16normalize_kernelP7double2S0_S0_i,(.L_x_18 - _Z16normalize_kernelP7double2S0_S0_i)
        .other          _Z16normalize_kernelP7double2S0_S0_i,@"STO_CUDA_ENTRY STV_DEFAULT"
_Z16normalize_kernelP7double2S0_S0_i:
.text._Z16normalize_kernelP7double2S0_S0_i:
        /* <DEDUP_REMOVED lines=18> */
[----:B------:R-:W0:Y:S01]  /*0120*/  I2F.F64 R8, UR9 ;  /* 0x0000000900087d12 */ /* 0x000e220008201c00 */
[----:B------:R-:W1:Y:S01]  /*0130*/  LDC.64 R20, c[0x0][0x380] ;  /* 0x0000e000ff147b82 */ /* 0x000e620000000a00 */
[----:B------:R-:W2:Y:S01]  /*0140*/  LDCU.64 UR4, c[0x0][0x358] ;  /* 0x00006b00ff0477ac */ /* 0x000ea20008000a00 */
[----:B------:R-:W3:Y:S06]  /*0150*/  LDCU UR6, c[0x0][0x398] ;  /* 0x00007300ff0677ac */ /* 0x000eec0008000800 */
[----:B------:R-:W4:Y:S01]  /*0160*/  LDC.64 R6, c[0x0][0x388] ;  /* 0x0000e200ff067b82 */ /* 0x000f220000000a00 */
[----:B0-----:R-:W0:Y:S01]  /*0170*/  MUFU.RCP64H R3, R9 ;  /* 0x0000000900037308 */ /* 0x001e220000001800 */
[----:B------:R-:W-:-:S05]  /*0180*/  VIADD R2, R9, 0x300402 ;  /* 0x0030040209027836 */ /* 0x000fca0000000000 */
[----:B------:R-:W-:Y:S01]  /*0190*/  FSETP.GEU.AND P0, PT, |R2|, 5.8789094863358348022e-39, PT ;  /* 0x004004020200780b */ /* 0x000fe20003f0e200 */
[----:B0-----:R-:W-:-:S08]  /*01a0*/  DFMA R4, -R8, R2, 1 ;  /* 0x3ff000000804742b */ /* 0x001fd00000000102 */
[----:B------:R-:W-:-:S08]  /*01b0*/  DFMA R4, R4, R4, R4 ;  /* 0x000000040404722b */ /* 0x000fd00000000004 */
[----:B------:R-:W-:Y:S02]  /*01c0*/  DFMA R22, R2, R4, R2 ;  /* 0x000000040216722b */ /* 0x000fe40000000002 */
[----:B------:R-:W0:Y:S01]  /*01d0*/  LDC.64 R4, c[0x0][0x390] ;  /* 0x0000e400ff047b82 */ /* 0x000e220000000a00 */
[----:B------:R-:W-:-:S05]  /*01e0*/  IMAD.MOV.U32 R3, RZ, RZ, R12 ;  /* 0x000000ffff037224 */ /* 0x000fca00078e000c */
[----:B------:R-:W-:-:S08]  /*01f0*/  DFMA R10, -R8, R22, 1 ;  /* 0x3ff00000080a742b */ /* 0x000fd00000000116 */
[----:B------:R-:W-:Y:S01]  /*0200*/  DFMA R22, R22, R10, R22 ;  /* 0x0000000a1616722b */ /* 0x000fe20000000016 */
[----:B-1234-:R-:W-:Y:S10]  /*0210*/  @P0 BRA `(.L_x_10) ;  /* 0x0000000000100947 */ /* 0x01eff40003800000 */
[----:B------:R-:W-:-:S04]  /*0220*/  LOP3.LUT R2, R9, 0x7fffffff, RZ, 0xc0, !PT ;  /* 0x7fffffff09027812 */ /* 0x000fc800078ec0ff */
[----:B------:R-:W-:Y:S02]  /*0230*/  IADD3 R12, PT, PT, R2, -0x100000, RZ ;  /* 0xfff00000020c7810 */ /* 0x000fe40007ffe0ff */
[----:B------:R-:W-:-:S07]  /*0240*/  MOV R2, 0x260 ;  /* 0x0000026000027802 */ /* 0x000fce0000000f00 */
[----:B0-----:R-:W-:Y:S05]  /*0250*/  CALL.REL.NOINC `($__internal_1_$__cuda_sm20_dblrcp_rn_slowpath_v3) ;  /* 0x0000000000647944 */ /* 0x001fea0003c00000 */
.L_x_10:
[----:B------:R-:W-:-:S05]  /*0260*/  IMAD.WIDE R28, R3, 0x10, R20 ;  /* 0x00000010031c7825 */ /* 0x000fca00078e0214 */
[----:B--2---:R-:W2:Y:S01]  /*0270*/  LDG.E.128 R8, desc[UR4][R28.64] ;  /* 0x000000041c087981 */ /* 0x004ea2000c1e1d00 */
[----:B------:R-:W-:Y:S01]  /*0280*/  IMAD.WIDE R24, R3, 0x10, R6 ;  /* 0x0000001003187825 */ /* 0x000fe200078e0206 */
[-C--:B--2---:R-:W-:Y:S02]  /*0290*/  DMUL R12, RZ, R10.reuse ;  /* 0x0000000aff0c7228 */ /* 0x084fe40000000000 */
[----:B------:R-:W-:-:S06]  /*02a0*/  DMUL R14, R22, R10 ;  /* 0x0000000a160e7228 */ /* 0x000fcc0000000000 */
[-C--:B------:R-:W-:Y:S02]  /*02b0*/  DFMA R12, R22, R8.reuse, -R12 ;  /* 0x00000008160c722b */ /* 0x080fe4000000080c */
[----:B------:R-:W-:-:S07]  /*02c0*/  DFMA R14, RZ, R8, R14 ;  /* 0x00000008ff0e722b */ /* 0x000fce000000000e */
[----:B------:R1:W-:Y:S04]  /*02d0*/  STG.E.128 desc[UR4][R28.64], R12 ;  /* 0x0000000c1c007986 */ /* 0x0003e8000c101d04 */
[----:B------:R-:W2:Y:S01]  /*02e0*/  LDG.E.128 R8, desc[UR4][R24.64] ;  /* 0x0000000418087981 */ /* 0x000ea2000c1e1d00 */
[----:B0-----:R-:W-:Y:S01]  /*02f0*/  IMAD.WIDE R26, R3, 0x10, R4 ;  /* 0x00000010031a7825 */ /* 0x001fe200078e0204 */
[-C--:B--2---:R-:W-:Y:S02]  /*0300*/  DMUL R16, RZ, R10.reuse ;  /* 0x0000000aff107228 */ /* 0x084fe40000000000 */
[----:B------:R-:W-:-:S06]  /*0310*/  DMUL R18, R22, R10 ;  /* 0x0000000a16127228 */ /* 0x000fcc0000000000 */
[-C--:B------:R-:W-:Y:S02]  /*0320*/  DFMA R16, R22, R8.reuse, -R16 ;  /* 0x000000081610722b */ /* 0x080fe40000000810 */
[----:B------:R-:W-:-:S07]  /*0330*/  DFMA R18, RZ, R8, R18 ;  /* 0x00000008ff12722b */ /* 0x000fce0000000012 */
[----:B------:R2:W-:Y:S04]  /*0340*/  STG.E.128 desc[UR4][R24.64], R16 ;  /* 0x0000001018007986 */ /* 0x0005e8000c101d04 */
[----:B------:R-:W1:Y:S01]  /*0350*/  LDG.E.128 R8, desc[UR4][R26.64] ;  /* 0x000000041a087981 */ /* 0x000e62000c1e1d00 */
[----:B------:R-:W-:-:S05]  /*0360*/  IMAD.IADD R3, R0, 0x1, R3 ;  /* 0x0000000100037824 */ /* 0x000fca00078e0203 */
[----:B------:R-:W-:Y:S01]  /*0370*/  ISETP.GE.AND P0, PT, R3, UR6, PT ;  /* 0x0000000603007c0c */ /* 0x000fe2000bf06270 */
[-C--:B-1----:R-:W-:Y:S02]  /*0380*/  DMUL R12, RZ, R10.reuse ;  /* 0x0000000aff0c7228 */ /* 0x082fe40000000000 */
[----:B------:R-:W-:-:S06]  /*0390*/  DMUL R10, R22, R10 ;  /* 0x0000000a160a7228 */ /* 0x000fcc0000000000 */
[-C--:B------:R-:W-:Y:S02]  /*03a0*/  DFMA R12, R22, R8.reuse, -R12 ;  /* 0x00000008160c722b */ /* 0x080fe4000000080c */
[----:B------:R-:W-:-:S07]  /*03b0*/  DFMA R14, RZ, R8, R10 ;  /* 0x00000008ff0e722b */ /* 0x000fce000000000a */
[----:B------:R2:W-:Y:S01]  /*03c0*/  STG.E.128 desc[UR4][R26.64], R12 ;  /* 0x0000000c1a007986 */ /* 0x0005e2000c101d04 */
[----:B------:R-:W-:Y:S05]  /*03d0*/  @!P0 BRA `(.L_x_10) ;  /* 0xfffffffc00a08947 */ /* 0x000fea000383ffff */
[----:B------:R-:W-:Y:S05]  /*03e0*/  EXIT ;  /* 0x000000000000794d */ /* 0x000fea0003800000 */
        .weak           $__internal_1_$__cuda_sm20_dblrcp_rn_slowpath_v3
        .type           $__internal_1_$__cuda_sm20_dblrcp_rn_slowpath_v3,@function
        .size           $__internal_1_$__cuda_sm20_dblrcp_rn_slowpath_v3,(.L_x_18 - $__internal_1_$__cuda_sm20_dblrcp_rn_slowpath_v3)
$__internal_1_$__cuda_sm20_dblrcp_rn_slowpath_v3:
[----:B------:R-:W-:-:S14]  /*03f0*/  DSETP.GTU.AND P0, PT, |R8|, +INF , PT ;  /* 0x7ff000000800742a */ /* 0x000fdc0003f0c200 */
[----:B------:R-:W-:Y:S05]  /*0400*/  @P0 BRA `(.L_x_11) ;  /* 0x00000000007c0947 */ /* 0x000fea0003800000 */
[----:B------:R-:W-:-:S05]  /*0410*/  LOP3.LUT R13, R9, 0x7fffffff, RZ, 0xc0, !PT ;  /* 0x7fffffff090d7812 */ /* 0x000fca00078ec0ff */
[----:B------:R-:W-:-:S05]  /*0420*/  VIADD R10, R13, 0xffffffff ;  /* 0xffffffff0d0a7836 */ /* 0x000fca0000000000 */
[----:B------:R-:W-:-:S13]  /*0430*/  ISETP.GE.U32.AND P0, PT, R10, 0x7fefffff, PT ;  /* 0x7fefffff0a00780c */ /* 0x000fda0003f06070 */
[----:B------:R-:W-:Y:S02]  /*0440*/  @P0 LOP3.LUT R11, R9, 0x7ff00000, RZ, 0x3c, !PT ;  /* 0x7ff00000090b0812 */ /* 0x000fe400078e3cff */
[----:B------:R-:W-:Y:S01]  /*0450*/  @P0 MOV R10, RZ ;  /* 0x000000ff000a0202 */ /* 0x000fe20000000f00 */
[----:B------:R-:W-:Y:S06]  /*0460*/  @P0 BRA `(.L_x_12) ;  /* 0x00000000006c0947 */ /* 0x000fec0003800000 */
[----:B------:R-:W-:-:S13]  /*0470*/  ISETP.GE.U32.AND P0, PT, R13, 0x1000001, PT ;  /* 0x010000010d00780c */ /* 0x000fda0003f06070 */
[----:B------:R-:W-:Y:S05]  /*0480*/  @!P0 BRA `(.L_x_13) ;  /* 0x0000000000348947 */ /* 0x000fea0003800000 */
[----:B------:R-:W-:Y:S01]  /*0490*/  VIADD R11, R9, 0xc0200000 ;  /* 0xc0200000090b7836 */ /* 0x000fe20000000000 */
[----:B------:R-:W-:-:S03]  /*04a0*/  MOV R10, R8 ;  /* 0x00000008000a7202 */ /* 0x000fc60000000f00 */
[----:B------:R-:W0:Y:S03]  /*04b0*/  MUFU.RCP64H R13, R11 ;  /* 0x0000000b000d7308 */ /* 0x000e260000001800 */
        /* <DEDUP_REMOVED lines=10> */
.L_x_13:
        /* <DEDUP_REMOVED lines=10> */
.L_x_11:
[----:B------:R-:W-:Y:S02]  /*0600*/  LOP3.LUT R11, R9, 0x80000, RZ, 0xfc, !PT ;  /* 0x00080000090b7812 */ /* 0x000fe400078efcff */
[----:B------:R-:W-:-:S07]  /*0610*/  MOV R10, R8 ;  /* 0x00000008000a7202 */ /* 0x000fce0000000f00 */
.L_x_12:
[----:B------:R-:W-:Y:S01]  /*0620*/  IMAD.MOV.U32 R8, RZ, RZ, R2 ;  /* 0x000000ffff087224 */ /* 0x000fe200078e0002 */
[----:B------:R-:W-:Y:S01]  /*0630*/  MOV R9, 0x0 ;  /* 0x0000000000097802 */ /* 0x000fe20000000f00 */
[----:B------:R-:W-:Y:S01]  /*0640*/  IMAD.MOV.U32 R22, RZ, RZ, R10 ;  /* 0x000000ffff167224 */ /* 0x000fe200078e000a */
[----:B------:R-:W-:Y:S02]  /*0650*/  MOV R23, R11 ;  /* 0x0000000b00177202 */ /* 0x000fe40000000f00 */
[----:B------:R-:W-:Y:S05]  /*0660*/  RET.REL.NODEC R8 `(_Z16normalize_kernelP7double2S0_S0_i) ;  /* 0xfffffff808647950 */ /* 0x000fea0003c3ffff */
.L_x_14:
        /* <DEDUP_REMOVED lines=9> */
.L_x_18:


//--------------------- .text._Z17compute_nl_kernelP7double2S0_S0_S0_S0_S0_id --------------------------
	.section	.text._Z17compute_nl_kernelP7double2S0_S0_S0_S0_S0_id,"ax",@progbits
	.align	128
        .global         _Z17compute_nl_kernelP7double2S0_S0_S0_S0_S0_id
        .type           _Z17compute_nl_kernelP7double2S0_S0_S0_S0_S0_id,@function
        .size           _Z17compute_nl_kernelP7double2S0_S0_S0_S0_S0_id,(.L_x_21 - _Z17compute_nl_kernelP7double2S0_S0_S0_S0_S0_id)
        .other          _Z17compute_nl_kernelP7double2S0_S0_S0_S0_S0_id,@"STO_CUDA_ENTRY STV_DEFAULT"
_Z17compute_nl_kernelP7double2S0_S0_S0_S0_S0_id:
.text._Z17compute_nl_kernelP7double2S0_S0_S0_S0_S0_id:
        /* <DEDUP_REMOVED lines=14> */
[----:B------:R-:W-:Y:S01]  /*00e0*/  UIMAD UR4, UR4, UR7, URZ ;  /* 0x00000007040472a4 */ /* 0x000fe2000f8e02ff */
[----:B------:R-:W0:Y:S03]  /*00f0*/  LDCU.64 UR6, c[0x0][0x3b8] ;  /* 0x00007700ff0677ac */ /* 0x000e260008000a00 */
[----:B---3--:R-:W-:Y:S02]  /*0100*/  ISETP.GE.AND P0, PT, R3, UR9, PT ;  /* 0x0000000903007c0c */ /* 0x008fe4000bf06270 */
[----:B------:R-:W-:-:S11]  /*0110*/  IMAD R0, R2, UR4, RZ ;  /* 0x0000000402007c24 */ /* 0x000fd6000f8e02ff */
[----:B0-----:R-:W-:Y:S05]  /*0120*/  @P0 EXIT ;  /* 0x000000000000094d */ /* 0x001fea0003800000 */
[----:B------:R-:W0:Y:S02]  /*0130*/  LDC.64 R4, c[0x0][0x358] ;  /* 0x0000d600ff047b82 */ /* 0x000e240000000a00 */
.L_x_15:
[----:B-1----:R-:W1:Y:S01]  /*0140*/  LDC.64 R24, c[0x0][0x388] ;  /* 0x0000e200ff187b82 */ /* 0x002e620000000a00 */
[C---:B0-----:R-:W-:Y:S02]  /*0150*/  R2UR UR10, R4.reuse ;  /* 0x00000000040a72ca */ /* 0x041fe400000e0000 */
[C---:B------:R-:W-:Y:S02]  /*0160*/  R2UR UR11, R5.reuse ;  /* 0x00000000050b72ca */ /* 0x040fe400000e0000 */
[C---:B------:R-:W-:Y:S02]  /*0170*/  R2UR UR12, R4.reuse ;  /* 0x00000000040c72ca */ /* 0x040fe400000e0000 */
[C---:B------:R-:W-:Y:S01]  /*0180*/  R2UR UR13, R5.reuse ;  /* 0x00000000050d72ca */ /* 0x040fe200000e0000 */
[----:B------:R-:W0:Y:S01]  /*0190*/  LDC.64 R32, c[0x0][0x390] ;  /* 0x0000e400ff207b82 */ /* 0x000e220000000a00 */
[----:B------:R-:W-:Y:S02]  /*01a0*/  R2UR UR4, R4 ;  /* 0x00000000040472ca */ /* 0x000fe400000e0000 */
[----:B------:R-:W-:-:S05]  /*01b0*/  R2UR UR5, R5 ;  /* 0x00000000050572ca */ /* 0x000fca00000e0000 */
[----:B------:R-:W2:Y:S01]  /*01c0*/  LDC.64 R12, c[0x0][0x380] ;  /* 0x0000e000ff0c7b82 */ /* 0x000ea20000000a00 */
[----:B-1----:R-:W-:-:S05]  /*01d0*/  IMAD.WIDE R24, R3, 0x10, R24 ;  /* 0x0000001003187825 */ /* 0x002fca00078e0218 */
[----:B------:R-:W3:Y:S01]  /*01e0*/  LDG.E.128 R8, desc[UR10][R24.64] ;  /* 0x0000000a18087981 */ /* 0x000ee2000c1e1d00 */
[----:B0-----:R-:W-:-:S05]  /*01f0*/  IMAD.WIDE R32, R3, 0x10, R32 ;  /* 0x0000001003207825 */ /* 0x001fca00078e0220 */
[----:B------:R-:W4:Y:S01]  /*0200*/  LDG.E.128 R16, desc[UR12][R32.64] ;  /* 0x0000000c20107981 */ /* 0x000f22000c1e1d00 */
[----:B--2---:R-:W-:-:S06]  /*0210*/  IMAD.WIDE R12, R3, 0x10, R12 ;  /* 0x00000010030c7825 */ /* 0x004fcc00078e020c */
[----:B------:R-:W2:Y:S01]  /*0220*/  LDG.E.128 R12, desc[UR4][R12.64] ;  /* 0x000000040c0c7981 */ /* 0x000ea2000c1e1d00 */
[----:B---3--:R-:W-:Y:S02]  /*0230*/  DMUL R28, R10, R10 ;  /* 0x0000000a0a1c7228 */ /* 0x008fe40000000000 */
[-C--:B----4-:R-:W-:Y:S02]  /*0240*/  DMUL R6, R18, R18.reuse ;  /* 0x0000001212067228 */ /* 0x090fe40000000000 */
[----:B------:R-:W-:-:S04]  /*0250*/  DMUL R26, R8, R18 ;  /* 0x00000012081a7228 */ /* 0x000fc80000000000 */
[----:B------:R-:W-:Y:S02]  /*0260*/  DFMA R28, R8, R8, R28 ;  /* 0x00000008081c722b */ /* 0x000fe4000000001c */
[----:B------:R-:W-:Y:S02]  /*0270*/  DFMA R6, R16, R16, R6 ;  /* 0x000000101006722b */ /* 0x000fe40000000006 */
[----:B--2---:R-:W-:Y:S02]  /*0280*/  DMUL R30, R14, R14 ;  /* 0x0000000e0e1e7228 */ /* 0x004fe40000000000 */
[C---:B------:R-:W-:Y:S02]  /*0290*/  DMUL R22, R10.reuse, R18 ;  /* 0x000000120a167228 */ /* 0x040fe40000000000 */
[----:B------:R-:W-:Y:S02]  /*02a0*/  DFMA R26, -R10, R16, -R26 ;  /* 0x000000100a1a722b */ /* 0x000fe4000000091a */
[----:B------:R-:W-:-:S02]  /*02b0*/  DADD R34, R28, R6 ;  /* 0x000000001c227229 */ /* 0x000fc40000000006 */
[----:B------:R-:W-:Y:S02]  /*02c0*/  DFMA R30, R12, R12, R30 ;  /* 0x0000000c0c1e722b */ /* 0x000fe4000000001e */
[----:B------:R-:W-:Y:S02]  /*02d0*/  DFMA R22, R8, R16, -R22 ;  /* 0x000000100816722b */ /* 0x000fe40000000816 */
[----:B------:R-:W-:Y:S02]  /*02e0*/  DMUL R20, RZ, R26 ;  /* 0x0000001aff147228 */ /* 0x000fe40000000000 */
[----:B------:R-:W-:Y:S02]  /*02f0*/  DMUL R26, R26, UR6 ;  /* 0x000000061a1a7c28 */ /* 0x000fe40008000000 */
[----:B------:R-:W-:-:S04]  /*0300*/  DFMA R34, R34, 2, R30 ;  /* 0x400000002222782b */ /* 0x000fc8000000001e */
[----:B------:R-:W-:Y:S02]  /*0310*/  DFMA R20, R22, -UR6, -R20 ;  /* 0x8000000616147c2b */ /* 0x000fe40008000814 */
[----:B------:R-:W-:Y:S02]  /*0320*/  DFMA R22, RZ, R22, -R26 ;  /* 0x00000016ff16722b */ /* 0x000fe4000000081a */
[----:B------:R-:W-:Y:S02]  /*0330*/  DMUL R34, R34, -3 ;  /* 0xc008000022227828 */ /* 0x000fe40000000000 */
[----:B------:R-:W-:-:S08]  /*0340*/  DMUL R26, RZ, R14 ;  /* 0x0000000eff1a7228 */ /* 0x000fd00000000000 */
[----:B------:R-:W-:-:S08]  /*0350*/  DFMA R26, R12, R34, -R26 ;  /* 0x000000220c1a722b */ /* 0x000fd0000000081a */
[----:B------:R-:W-:Y:S02]  /*0360*/  DADD R20, R26, R20 ;  /* 0x000000001a147229 */ /* 0x000fe40000000014 */
[----:B------:R-:W0:Y:S01]  /*0370*/  LDC.64 R26, c[0x0][0x398] ;  /* 0x0000e600ff1a7b82 */ /* 0x000e220000000a00 */
[----:B------:R-:W-:-:S08]  /*0380*/  DMUL R34, R14, R34 ;  /* 0x000000220e227228 */ /* 0x000fd00000000000 */
[----:B------:R-:W-:-:S08]  /*0390*/  DFMA R34, RZ, R12, R34 ;  /* 0x0000000cff22722b */ /* 0x000fd00000000022 */
[----:B------:R-:W-:Y:S01]  /*03a0*/  DADD R22, R34, R22 ;  /* 0x0000000022167229 */ /* 0x000fe20000000016 */
[----:B0-----:R-:W-:-:S06]  /*03b0*/  IMAD.WIDE R26, R3, 0x10, R26 ;  /* 0x00000010031a7825 */ /* 0x001fcc00078e021a */
[----:B------:R0:W-:Y:S04]  /*03c0*/  STG.E.128 desc[UR4][R26.64], R20 ;  /* 0x000000141a007986 */ /* 0x0001e8000c101d04 */
[----:B0-----:R-:W2:Y:S01]  /*03d0*/  LDG.E.128 R24, desc[UR10][R24.64] ;  /* 0x0000000a18187981 */ /* 0x001ea2000c1e1d00 */
[----:B------:R-:W-:Y:S01]  /*03e0*/  DADD R36, R30, R6 ;  /* 0x000000001e247229 */ /* 0x000fe20000000006 */
[----:B------:R-:W0:Y:S01]  /*03f0*/  LDC.64 R20, c[0x0][0x3a0] ;  /* 0x0000e800ff147b82 */ /* 0x000e220000000a00 */
[----:B------:R-:W-:-:S06]  /*0400*/  DMUL R34, R12, R18 ;  /* 0x000000120c227228 */ /* 0x000fcc0000000000 */
[----:B------:R-:W-:Y:S02]  /*0410*/  DFMA R36, R36, 2, R28 ;  /* 0x400000002424782b */ /* 0x000fe4000000001c */
[C---:B------:R-:W-:Y:S02]  /*0420*/  DMUL R18, R14.reuse, R18 ;  /* 0x000000120e127228 */ /* 0x040fe40000000000 */
[----:B------:R-:W-:-:S04]  /*0430*/  DFMA R34, -R14, R16, -R34 ;  /* 0x000000100e22722b */ /* 0x000fc80000000922 */
[----:B------:R-:W-:Y:S02]  /*0440*/  DMUL R36, R36, -3 ;  /* 0xc008000024247828 */ /* 0x000fe40000000000 */
[----:B------:R-:W-:Y:S02]  /*0450*/  DFMA R18, R12, R16, -R18 ;  /* 0x000000100c12722b */ /* 0x000fe40000000812 */
[----:B------:R-:W-:Y:S02]  /*0460*/  DMUL R16, RZ, R34 ;  /* 0x00000022ff107228 */ /* 0x000fe40000000000 */
[----:B------:R-:W-:-:S06]  /*0470*/  DMUL R34, R34, UR6 ;  /* 0x0000000622227c28 */ /* 0x000fcc0008000000 */
[----:B------:R-:W-:Y:S02]  /*0480*/  DFMA R16, R18, -UR6, -R16 ;  /* 0x8000000612107c2b */ /* 0x000fe40008000810 */
[----:B------:R-:W-:Y:S02]  /*0490*/  DFMA R18, RZ, R18, -R34 ;  /* 0x00000012ff12722b */ /* 0x000fe40000000822 */
[-C--:B--2---:R-:W-:Y:S02]  /*04a0*/  DMUL R22, RZ, R26.reuse ;  /* 0x0000001aff167228 */ /* 0x084fe40000000000 */
[----:B------:R-:W-:-:S06]  /*04b0*/  DMUL R26, R36, R26 ;  /* 0x0000001a241a7228 */ /* 0x000fcc0000000000 */
[-C--:B------:R-:W-:Y:S02]  /*04c0*/  DFMA R22, R36, R24.reuse, -R22 ;  /* 0x000000182416722b */ /* 0x080fe40000000816 */
[----:B------:R-:W-:Y:S01]  /*04d0*/  DFMA R26, RZ, R24, R26 ;  /* 0x00000018ff1a722b */ /* 0x000fe2000000001a */
[----:B0-----:R-:W-:-:S05]  /*04e0*/  IMAD.WIDE R24, R3, 0x10, R20 ;  /* 0x0000001003187825 */ /* 0x001fca00078e0214 */
[----:B------:R-:W-:Y:S02]  /*04f0*/  DADD R16, R22, R16 ;  /* 0x0000000016107229 */ /* 0x000fe40000000010 */
[----:B------:R-:W-:-:S07]  /*0500*/  DADD R18, R26, R18 ;  /* 0x000000001a127229 */ /* 0x000fce0000000012 */
[----:B------:R1:W-:Y:S04]  /*0510*/  STG.E.128 desc[UR4][R24.64], R16 ;  /* 0x0000001018007986 */ /* 0x0003e8000c101d04 */
[----:B------:R-:W2:Y:S01]  /*0520*/  LDG.E.128 R20, desc[UR10][R32.64] ;  /* 0x0000000a20147981 */ /* 0x000ea2000c1e1d00 */
[----:B------:R-:W-:Y:S02]  /*0530*/  DADD R28, R30, R28 ;  /* 0x000000001e1c7229 */ /* 0x000fe4000000001c */
[----:B------:R-:W-:-:S06]  /*0540*/  DMUL R26, R12, R10 ;  /* 0x0000000a0c1a7228 */ /* 0x000fcc0000000000 */
[----:B------:R-:W-:Y:S01]  /*0550*/  DFMA R28, R28, 2, R6 ;  /* 0x400000001c1c782b */ /* 0x000fe20000000006 */
[----:B------:R-:W0:Y:S01]  /*0560*/  LDC.64 R6, c[0x0][0x3a8] ;  /* 0x0000ea00ff067b82 */ /* 0x000e220000000a00 */
[C---:B------:R-:W-:Y:S02]  /*0570*/  DMUL R10, R14.reuse, R10 ;  /* 0x0000000a0e0a7228 */ /* 0x040fe40000000000 */
[----:B------:R-:W-:-:S04]  /*0580*/  DFMA R26, -R14, R8, -R26 ;  /* 0x000000080e1a722b */ /* 0x000fc8000000091a */
[----:B------:R-:W-:Y:S02]  /*0590*/  DMUL R28, R28, -3 ;  /* 0xc00800001c1c7828 */ /* 0x000fe40000000000 */
[----:B------:R-:W-:Y:S02]  /*05a0*/  DFMA R10, R12, R8, -R10 ;  /* 0x000000080c0a722b */ /* 0x000fe4000000080a */
[----:B------:R-:W-:Y:S02]  /*05b0*/  DMUL R12, RZ, R26 ;  /* 0x0000001aff0c7228 */ /* 0x000fe40000000000 */
[----:B------:R-:W-:-:S06]  /*05c0*/  DMUL R26, R26, UR6 ;  /* 0x000000061a1a7c28 */ /* 0x000fcc0008000000 */
[----:B------:R-:W-:Y:S02]  /*05d0*/  DFMA R12, R10, -UR6, -R12 ;  /* 0x800000060a0c7c2b */ /* 0x000fe4000800080c */
[----:B------:R-:W-:Y:S01]  /*05e0*/  DFMA R26, RZ, R10, -R26 ;  /* 0x0000000aff1a722b */ /* 0x000fe2000000081a */
[----:B0-----:R-:W-:Y:S01]  /*05f0*/  IMAD.WIDE R6, R3, 0x10, R6 ;  /* 0x0000001003067825 */ /* 0x001fe200078e0206 */
[----:B------:R-:W-:-:S04]  /*0600*/  IADD3 R3, PT, PT, R0, R3, RZ ;  /* 0x0000000300037210 */ /* 0x000fc80007ffe0ff */
[----:B------:R-:W-:Y:S01]  /*0610*/  ISETP.GE.AND P0, PT, R3, UR9, PT ;  /* 0x0000000903007c0c */ /* 0x000fe2000bf06270 */
[-C--:B--2---:R-:W-:Y:S02]  /*0620*/  DMUL R8, RZ, R22.reuse ;  /* 0x00000016ff087228 */ /* 0x084fe40000000000 */
[----:B------:R-:W-:-:S06]  /*0630*/  DMUL R22, R28, R22 ;  /* 0x000000161c167228 */ /* 0x000fcc0000000000 */
[-C--:B------:R-:W-:Y:S02]  /*0640*/  DFMA R8, R28, R20.reuse, -R8 ;  /* 0x000000141c08722b */ /* 0x080fe40000000808 */
[----:B------:R-:W-:-:S06]  /*0650*/  DFMA R22, RZ, R20, R22 ;  /* 0x00000014ff16722b */ /* 0x000fcc0000000016 */
[----:B------:R-:W-:Y:S02]  /*0660*/  DADD R8, R8, R12 ;  /* 0x0000000008087229 */ /* 0x000fe4000000000c */
[----:B------:R-:W-:-:S07]  /*0670*/  DADD R10, R22, R26 ;  /* 0x00000000160a7229 */ /* 0x000fce000000001a */
[----:B------:R1:W-:Y:S01]  /*0680*/  STG.E.128 desc[UR4][R6.64], R8 ;  /* 0x0000000806007986 */ /* 0x0003e2000c101d04 */
[----:B------:R-:W-:Y:S05]  /*0690*/  @!P0 BRA `(.L_x_15) ;  /* 0xfffffff800a88947 */ /* 0x000fea000383ffff */
[----:B------:R-:W-:Y:S05]  /*06a0*/  EXIT ;  /* 0x000000000000794d */ /* 0x000fea0003800000 */
.L_x_16:
        /* <DEDUP_REMOVED lines=13> */
.L_x_21:


//--------------------- .nv.shared.reserved.0     --------------------------
	.section	.nv.shared.reserved.0,"aw",@nobits
	.weak		__nv_reservedSMEM_offset_0_alias
	.size		__nv_reservedSMEM_offset_0_alias, 0, 64
	.other		__nv_reservedSMEM_offset_0_alias,@"STO_CUDA_RESERVED_SHARED STV_DEFAULT"
__nv_reservedSMEM_offset_0_alias:
	.zero		0
	.zero		64


//--------------------- .nv.constant0._Z15update_k_kernelP7double2PKS_S_iiddd --------------------------
	.section	.nv.constant0._Z15update_k_kernelP7double2PKS_S_iiddd,"a",@progbits
	.sectionflags	@""
	.align	4
.nv.constant0._Z15update_k_kernelP7double2PKS_S_iiddd:
	.zero		960


//--------------------- .nv.constant0._Z16normalize_kernelP7double2S0_S0_i --------------------------
	.section	.nv.constant0._Z16normalize_kernelP7double2S0_S0_i,"a",@progbits
	.sectionflags	@""
	.align	4
.nv.constant0._Z16normalize_kernelP7double2S0_S0_i:
	.zero		924


//--------------------- .nv.constant0._Z17compute_nl_kernelP7double2S0_S0_S0_S0_S0_id --------------------------
	.section	.nv.constant0._Z17compute_nl_kernelP7double2S0_S0_S0_S0_S0_id,"a",@progbits
	.sectionflags	@""
	.align	4
.nv.constant0._Z17compute_nl_kernelP7double2S0_S0_S0_S0_S0_id:
	.zero		960


//--------------------- SYMBOLS --------------------------

	.type		.nv.reservedSmem.offset0,@object
	.size		.nv.reservedSmem.offset0,0x4
